//
// Generated by NVIDIA NVVM Compiler
//
// Compiler Build ID: CL-36424714
// Cuda compilation tools, release 13.0, V13.0.88
// Based on NVVM 20.0.0
//

.version 9.0
.target sm_100
.address_size 64

	// .globl	_Z8anglesumPfS_iiiff
.global .align 4 .b8 __cudart_i2opi_f[24] = {65, 144, 67, 60, 153, 149, 98, 219, 192, 221, 52, 245, 209, 87, 39, 252, 41, 21, 68, 78, 110, 131, 249, 162};

.visible .entry _Z8anglesumPfS_iiiff(
	.param .u64 .ptr .align 1 _Z8anglesumPfS_iiiff_param_0,
	.param .u64 .ptr .align 1 _Z8anglesumPfS_iiiff_param_1,
	.param .u32 _Z8anglesumPfS_iiiff_param_2,
	.param .u32 _Z8anglesumPfS_iiiff_param_3,
	.param .u32 _Z8anglesumPfS_iiiff_param_4,
	.param .f32 _Z8anglesumPfS_iiiff_param_5,
	.param .f32 _Z8anglesumPfS_iiiff_param_6
)
{
	.local .align 4 .b8 	__local_depot0[28];
	.reg .b64 	%SP;
	.reg .b64 	%SPL;
	.reg .pred 	%p<23>;
	.reg .b32 	%r<103>;
	.reg .b32 	%f<77>;
	.reg .b64 	%rd<49>;
	.reg .b64 	%fd<23>;

	mov.u64 	%SPL, __local_depot0;
	ld.param.u64 	%rd14, [_Z8anglesumPfS_iiiff_param_0];
	ld.param.u32 	%r33, [_Z8anglesumPfS_iiiff_param_2];
	ld.param.u32 	%r34, [_Z8anglesumPfS_iiiff_param_3];
	ld.param.u32 	%r36, [_Z8anglesumPfS_iiiff_param_4];
	ld.param.f32 	%f20, [_Z8anglesumPfS_iiiff_param_5];
	ld.param.f32 	%f21, [_Z8anglesumPfS_iiiff_param_6];
	add.u64 	%rd1, %SPL, 0;
	add.u64 	%rd2, %SPL, 0;
	mov.u32 	%r37, %ntid.x;
	mov.u32 	%r38, %ctaid.x;
	mov.u32 	%r39, %tid.x;
	mad.lo.s32 	%r1, %r37, %r38, %r39;
	mov.u32 	%r40, %ntid.y;
	mov.u32 	%r41, %ctaid.y;
	mov.u32 	%r42, %tid.y;
	mad.lo.s32 	%r43, %r40, %r41, %r42;
	max.s32 	%r44, %r1, %r43;
	setp.ge.s32 	%p1, %r44, %r36;
	@%p1 bra 	$L__BB0_23;
	cvt.rn.f32.s32 	%f23, %r1;
	fma.rn.f32 	%f1, %f20, %f23, %f21;
	cvt.rn.f32.u32 	%f24, %r43;
	fma.rn.f32 	%f2, %f20, %f24, %f21;
	add.s32 	%r3, %r34, -1;
	cvt.rn.f64.s32 	%fd1, %r3;
	mov.f64 	%fd2, 0d4000000000000000;
	div.rn.f64 	%fd3, %fd2, %fd1;
	cvt.rn.f32.f64 	%f3, %fd3;
	cvt.rn.f64.s32 	%fd4, %r33;
	mov.f64 	%fd5, 0d400921FAFC8B007A;
	div.rn.f64 	%fd6, %fd5, %fd4;
	cvt.rn.f32.f64 	%f4, %fd6;
	setp.lt.s32 	%p2, %r33, 1;
	mov.f32 	%f75, 0f00000000;
	@%p2 bra 	$L__BB0_22;
	cvta.to.global.u64 	%rd3, %rd14;
	mov.b32 	%r94, 0;
	mov.f32 	%f75, 0f00000000;
	cvt.f64.f32 	%fd18, %f3;
	mov.u64 	%rd28, __cudart_i2opi_f;
$L__BB0_3:
	cvt.rn.f32.u32 	%f26, %r94;
	mul.f32 	%f6, %f4, %f26;
	mul.f32 	%f27, %f6, 0f3F22F983;
	cvt.rni.s32.f32 	%r102, %f27;
	cvt.rn.f32.s32 	%f28, %r102;
	fma.rn.f32 	%f29, %f28, 0fBFC90FDA, %f6;
	fma.rn.f32 	%f30, %f28, 0fB3A22168, %f29;
	fma.rn.f32 	%f74, %f28, 0fA7C234C5, %f30;
	abs.f32 	%f8, %f6;
	setp.ltu.f32 	%p3, %f8, 0f47CE4780;
	mov.u32 	%r98, %r102;
	mov.f32 	%f73, %f74;
	@%p3 bra 	$L__BB0_11;
	setp.neu.f32 	%p4, %f8, 0f7F800000;
	@%p4 bra 	$L__BB0_6;
	mov.f32 	%f33, 0f00000000;
	mul.rn.f32 	%f73, %f6, %f33;
	mov.b32 	%r98, 0;
	bra.uni 	$L__BB0_11;
$L__BB0_6:
	mov.b32 	%r6, %f6;
	mov.b64 	%rd47, 0;
	mov.b32 	%r95, 0;
	mov.u64 	%rd45, __cudart_i2opi_f;
	mov.u64 	%rd46, %rd2;
$L__BB0_7:
	.pragma "nounroll";
	ld.global.nc.u32 	%r47, [%rd45];
	shl.b32 	%r48, %r6, 8;
	or.b32  	%r49, %r48, -2147483648;
	mad.wide.u32 	%rd20, %r47, %r49, %rd47;
	shr.u64 	%rd47, %rd20, 32;
	st.local.u32 	[%rd46], %rd20;
	add.s32 	%r95, %r95, 1;
	add.s64 	%rd46, %rd46, 4;
	add.s64 	%rd45, %rd45, 4;
	setp.ne.s32 	%p5, %r95, 6;
	@%p5 bra 	$L__BB0_7;
	shr.u32 	%r50, %r6, 23;
	st.local.u32 	[%rd2+24], %rd47;
	and.b32  	%r9, %r50, 31;
	and.b32  	%r51, %r50, 224;
	add.s32 	%r52, %r51, -128;
	shr.u32 	%r53, %r52, 5;
	mul.wide.u32 	%rd21, %r53, 4;
	sub.s64 	%rd10, %rd2, %rd21;
	ld.local.u32 	%r96, [%rd10+24];
	ld.local.u32 	%r97, [%rd10+20];
	setp.eq.s32 	%p6, %r9, 0;
	@%p6 bra 	$L__BB0_10;
	shf.l.wrap.b32 	%r96, %r97, %r96, %r9;
	ld.local.u32 	%r54, [%rd10+16];
	shf.l.wrap.b32 	%r97, %r54, %r97, %r9;
$L__BB0_10:
	shr.u32 	%r55, %r96, 30;
	shf.l.wrap.b32 	%r56, %r97, %r96, 2;
	shl.b32 	%r57, %r97, 2;
	shr.u32 	%r58, %r56, 31;
	add.s32 	%r59, %r58, %r55;
	neg.s32 	%r60, %r59;
	setp.lt.s32 	%p7, %r6, 0;
	selp.b32 	%r98, %r60, %r59, %p7;
	xor.b32  	%r61, %r56, %r6;
	shr.s32 	%r62, %r56, 31;
	xor.b32  	%r63, %r62, %r56;
	xor.b32  	%r64, %r62, %r57;
	cvt.u64.u32 	%rd22, %r63;
	shl.b64 	%rd23, %rd22, 32;
	cvt.u64.u32 	%rd24, %r64;
	or.b64  	%rd25, %rd23, %rd24;
	cvt.rn.f64.s64 	%fd7, %rd25;
	mul.f64 	%fd8, %fd7, 0d3BF921FB54442D19;
	cvt.rn.f32.f64 	%f31, %fd8;
	neg.f32 	%f32, %f31;
	setp.lt.s32 	%p8, %r61, 0;
	selp.f32 	%f73, %f32, %f31, %p8;
$L__BB0_11:
	setp.ltu.f32 	%p9, %f8, 0f47CE4780;
	add.s32 	%r66, %r98, 1;
	mul.rn.f32 	%f34, %f73, %f73;
	and.b32  	%r67, %r98, 1;
	setp.eq.b32 	%p10, %r67, 1;
	selp.f32 	%f35, %f73, 0f3F800000, %p10;
	fma.rn.f32 	%f36, %f34, %f35, 0f00000000;
	fma.rn.f32 	%f37, %f34, 0f37CBAC00, 0fBAB607ED;
	selp.f32 	%f38, 0fB94D4153, %f37, %p10;
	selp.f32 	%f39, 0f3C0885E4, 0f3D2AAABB, %p10;
	fma.rn.f32 	%f40, %f38, %f34, %f39;
	selp.f32 	%f41, 0fBE2AAAA8, 0fBEFFFFFF, %p10;
	fma.rn.f32 	%f42, %f40, %f34, %f41;
	fma.rn.f32 	%f43, %f42, %f36, %f35;
	and.b32  	%r68, %r66, 2;
	setp.eq.s32 	%p11, %r68, 0;
	mov.f32 	%f44, 0f00000000;
	sub.f32 	%f45, %f44, %f43;
	selp.f32 	%f12, %f43, %f45, %p11;
	@%p9 bra 	$L__BB0_19;
	setp.neu.f32 	%p12, %f8, 0f7F800000;
	@%p12 bra 	$L__BB0_14;
	mov.f32 	%f48, 0f00000000;
	mul.rn.f32 	%f74, %f6, %f48;
	mov.b32 	%r102, 0;
	bra.uni 	$L__BB0_19;
$L__BB0_14:
	mov.b32 	%r18, %f6;
	shl.b32 	%r70, %r18, 8;
	or.b32  	%r19, %r70, -2147483648;
	mov.b64 	%rd48, 0;
	mov.b32 	%r99, 0;
$L__BB0_15:
	.pragma "nounroll";
	mul.wide.u32 	%rd27, %r99, 4;
	add.s64 	%rd29, %rd28, %rd27;
	ld.global.nc.u32 	%r71, [%rd29];
	mad.wide.u32 	%rd30, %r71, %r19, %rd48;
	shr.u64 	%rd48, %rd30, 32;
	add.s64 	%rd31, %rd1, %rd27;
	st.local.u32 	[%rd31], %rd30;
	add.s32 	%r99, %r99, 1;
	setp.ne.s32 	%p13, %r99, 6;
	@%p13 bra 	$L__BB0_15;
	shr.u32 	%r72, %r18, 23;
	st.local.u32 	[%rd1+24], %rd48;
	and.b32  	%r22, %r72, 31;
	and.b32  	%r73, %r72, 224;
	add.s32 	%r74, %r73, -128;
	shr.u32 	%r75, %r74, 5;
	mul.wide.u32 	%rd32, %r75, 4;
	sub.s64 	%rd13, %rd1, %rd32;
	ld.local.u32 	%r100, [%rd13+24];
	ld.local.u32 	%r101, [%rd13+20];
	setp.eq.s32 	%p14, %r22, 0;
	@%p14 bra 	$L__BB0_18;
	shf.l.wrap.b32 	%r100, %r101, %r100, %r22;
	ld.local.u32 	%r76, [%rd13+16];
	shf.l.wrap.b32 	%r101, %r76, %r101, %r22;
$L__BB0_18:
	shr.u32 	%r77, %r100, 30;
	shf.l.wrap.b32 	%r78, %r101, %r100, 2;
	shl.b32 	%r79, %r101, 2;
	shr.u32 	%r80, %r78, 31;
	add.s32 	%r81, %r80, %r77;
	neg.s32 	%r82, %r81;
	setp.lt.s32 	%p15, %r18, 0;
	selp.b32 	%r102, %r82, %r81, %p15;
	xor.b32  	%r83, %r78, %r18;
	shr.s32 	%r84, %r78, 31;
	xor.b32  	%r85, %r84, %r78;
	xor.b32  	%r86, %r84, %r79;
	cvt.u64.u32 	%rd33, %r85;
	shl.b64 	%rd34, %rd33, 32;
	cvt.u64.u32 	%rd35, %r86;
	or.b64  	%rd36, %rd34, %rd35;
	cvt.rn.f64.s64 	%fd9, %rd36;
	mul.f64 	%fd10, %fd9, 0d3BF921FB54442D19;
	cvt.rn.f32.f64 	%f46, %fd10;
	neg.f32 	%f47, %f46;
	setp.lt.s32 	%p16, %r83, 0;
	selp.f32 	%f74, %f47, %f46, %p16;
$L__BB0_19:
	mul.rn.f32 	%f49, %f74, %f74;
	and.b32  	%r88, %r102, 1;
	setp.eq.b32 	%p17, %r88, 1;
	selp.f32 	%f50, 0f3F800000, %f74, %p17;
	fma.rn.f32 	%f51, %f49, %f50, 0f00000000;
	fma.rn.f32 	%f52, %f49, 0f37CBAC00, 0fBAB607ED;
	selp.f32 	%f53, %f52, 0fB94D4153, %p17;
	selp.f32 	%f54, 0f3D2AAABB, 0f3C0885E4, %p17;
	fma.rn.f32 	%f55, %f53, %f49, %f54;
	selp.f32 	%f56, 0fBEFFFFFF, 0fBE2AAAA8, %p17;
	fma.rn.f32 	%f57, %f55, %f49, %f56;
	fma.rn.f32 	%f58, %f57, %f51, %f50;
	and.b32  	%r89, %r102, 2;
	setp.eq.s32 	%p18, %r89, 0;
	mov.f32 	%f59, 0f00000000;
	sub.f32 	%f60, %f59, %f58;
	selp.f32 	%f61, %f58, %f60, %p18;
	mul.f32 	%f62, %f2, %f61;
	fma.rn.f32 	%f16, %f1, %f12, %f62;
	add.f32 	%f63, %f16, 0f3F800000;
	div.rn.f32 	%f64, %f63, %f3;
	cvt.rmi.f32.f32 	%f65, %f64;
	cvt.rzi.s32.f32 	%r90, %f65;
	setp.lt.s32 	%p19, %r90, 0;
	setp.ge.s32 	%p20, %r90, %r3;
	or.pred  	%p21, %p19, %p20;
	@%p21 bra 	$L__BB0_21;
	cvt.f64.f32 	%fd11, %f75;
	mad.lo.s32 	%r91, %r90, %r33, %r94;
	add.s32 	%r92, %r91, %r33;
	mul.wide.u32 	%rd37, %r92, 4;
	add.s64 	%rd38, %rd3, %rd37;
	ld.global.f32 	%f66, [%rd38];
	mul.wide.u32 	%rd39, %r91, 4;
	add.s64 	%rd40, %rd3, %rd39;
	ld.global.f32 	%f67, [%rd40];
	sub.f32 	%f68, %f66, %f67;
	cvt.f64.f32 	%fd12, %f68;
	cvt.f64.f32 	%fd13, %f16;
	cvt.rn.f32.u32 	%f69, %r90;
	mul.f32 	%f70, %f3, %f69;
	cvt.f64.f32 	%fd14, %f70;
	add.f64 	%fd15, %fd14, 0dBFF0000000000000;
	sub.f64 	%fd16, %fd13, %fd15;
	mul.f64 	%fd17, %fd16, %fd12;
	div.rn.f64 	%fd19, %fd17, %fd18;
	add.f64 	%fd20, %fd19, %fd11;
	cvt.f64.f32 	%fd21, %f67;
	add.f64 	%fd22, %fd20, %fd21;
	cvt.rn.f32.f64 	%f75, %fd22;
$L__BB0_21:
	add.s32 	%r94, %r94, 1;
	setp.ne.s32 	%p22, %r94, %r33;
	@%p22 bra 	$L__BB0_3;
$L__BB0_22:
	ld.param.u64 	%rd44, [_Z8anglesumPfS_iiiff_param_1];
	mul.f32 	%f71, %f75, %f4;
	mad.lo.s32 	%r93, %r36, %r43, %r1;
	cvta.to.global.u64 	%rd41, %rd44;
	mul.wide.s32 	%rd42, %r93, 4;
	add.s64 	%rd43, %rd41, %rd42;
	st.global.f32 	[%rd43], %f71;
$L__BB0_23:
	ret;

}


// ===== COMPILED SASS (sm_100) =====

	.target	sm_100

	.elftype	@"ET_EXEC"


//--------------------- .note.nv.tkinfo           --------------------------
	.section	.note.nv.tkinfo,"",@"SHT_NOTE"
	.sectionflags	@"SHF_NOTE_NV_TKINFO"
	.tkinfo
        /*0018*/ 	.word	0x00000002
        /*0030*/ 	.string	""
        /*0030*/ 	.string	"ptxas"
        /*0030*/ 	.string	"Cuda compilation tools, release 13.0, V13.0.88"
        /*0030*/ 	.string	"Build cuda_13.0.r13.0/compiler.36424714_0"
        /*0030*/ 	.string	"-arch sm_100 -m 64 "



//--------------------- .note.nv.cuinfo           --------------------------
	.section	.note.nv.cuinfo,"",@"SHT_NOTE"
	.sectionflags	@"SHF_NOTE_NV_CUINFO"
        /*0018*/ 	.short	0x0002
        /*001a*/ 	.short	0x0064
        /*001c*/ 	.short	0x0082
	.zero		2


//--------------------- .nv.info                  --------------------------
	.section	.nv.info,"",@"SHT_CUDA_INFO"
	.align	4


	//----- nvinfo : EIATTR_REGCOUNT
	.align		4
        /*0000*/ 	.byte	0x04, 0x2f
        /*0002*/ 	.short	(.L_2 - .L_1)
	.align		4
.L_1:
        /*0004*/ 	.word	index@(_Z8anglesumPfS_iiiff)
        /*0008*/ 	.word	0x00000020


	//----- nvinfo : EIATTR_FRAME_SIZE
	.align		4
.L_2:
        /*000c*/ 	.byte	0x04, 0x11
        /*000e*/ 	.short	(.L_4 - .L_3)
	.align		4
.L_3:
        /*0010*/ 	.word	index@($__internal_1_$__cuda_sm3x_div_rn_noftz_f32_slowpath)
        /*0014*/ 	.word	0x00000020


	//----- nvinfo : EIATTR_FRAME_SIZE
	.align		4
.L_4:
        /*0018*/ 	.byte	0x04, 0x11
        /*001a*/ 	.short	(.L_6 - .L_5)
	.align		4
.L_5:
        /*001c*/ 	.word	index@($__internal_0_$__cuda_sm20_div_rn_f64_full)
        /*0020*/ 	.word	0x00000020


	//----- nvinfo : EIATTR_FRAME_SIZE
	.align		4
.L_6:
        /*0024*/ 	.byte	0x04, 0x11
        /*0026*/ 	.short	(.L_8 - .L_7)
	.align		4
.L_7:
        /*0028*/ 	.word	index@(_Z8anglesumPfS_iiiff)
        /*002c*/ 	.word	0x00000020


	//----- nvinfo : EIATTR_MIN_STACK_SIZE
	.align		4
.L_8:
        /*0030*/ 	.byte	0x04, 0x12
        /*0032*/ 	.short	(.L_10 - .L_9)
	.align		4
.L_9:
        /*0034*/ 	.word	index@(_Z8anglesumPfS_iiiff)
        /*0038*/ 	.word	0x00000020
.L_10:


//--------------------- .nv.compat                --------------------------
	.section	.nv.compat,"",@"SHT_CUDA_COMPAT_INFO"
	.align	4
        /*0000*/ 	.byte	0x02, 0x09, 0x00, 0x00, 0x02, 0x02, 0x01, 0x00, 0x02, 0x05, 0x05, 0x00, 0x03, 0x07, 0x01, 0x01
        /*0010*/ 	.byte	0x02, 0x03, 0x00, 0x00, 0x02, 0x06, 0x01, 0x00, 0x04, 0x0b, 0x08, 0x00, 0x01, 0x00, 0x00, 0x00
        /*0020*/ 	.byte	0x00, 0x00, 0x00, 0x00


//--------------------- .nv.info._Z8anglesumPfS_iiiff --------------------------
	.section	.nv.info._Z8anglesumPfS_iiiff,"",@"SHT_CUDA_INFO"
	.sectionflags	@""
	.align	4


	//----- nvinfo : EIATTR_CUDA_API_VERSION
	.align		4
        /*0000*/ 	.byte	0x04, 0x37
        /*0002*/ 	.short	(.L_12 - .L_11)
.L_11:
        /*0004*/ 	.word	0x00000082


	//----- nvinfo : EIATTR_KPARAM_INFO
	.align		4
.L_12:
        /*0008*/ 	.byte	0x04, 0x17
        /*000a*/ 	.short	(.L_14 - .L_13)
.L_13:
        /*000c*/ 	.word	0x00000000
        /*0010*/ 	.short	0x0006
        /*0012*/ 	.short	0x0020
        /*0014*/ 	.byte	0x00, 0xf0, 0x11, 0x00


	//----- nvinfo : EIATTR_KPARAM_INFO
	.align		4
.L_14:
        /*0018*/ 	.byte	0x04, 0x17
        /*001a*/ 	.short	(.L_16 - .L_15)
.L_15:
        /*001c*/ 	.word	0x00000000
        /*0020*/ 	.short	0x0005
        /*0022*/ 	.short	0x001c
        /*0024*/ 	.byte	0x00, 0xf0, 0x11, 0x00


	//----- nvinfo : EIATTR_KPARAM_INFO
	.align		4
.L_16:
        /*0028*/ 	.byte	0x04, 0x17
        /*002a*/ 	.short	(.L_18 - .L_17)
.L_17:
        /*002c*/ 	.word	0x00000000
        /*0030*/ 	.short	0x0004
        /*0032*/ 	.short	0x0018
        /*0034*/ 	.byte	0x00, 0xf0, 0x11, 0x00


	//----- nvinfo : EIATTR_KPARAM_INFO
	.align		4
.L_18:
        /*0038*/ 	.byte	0x04, 0x17
        /*003a*/ 	.short	(.L_20 - .L_19)
.L_19:
        /*003c*/ 	.word	0x00000000
        /*0040*/ 	.short	0x0003
        /*0042*/ 	.short	0x0014
        /*0044*/ 	.byte	0x00, 0xf0, 0x11, 0x00


	//----- nvinfo : EIATTR_KPARAM_INFO
	.align		4
.L_20:
        /*0048*/ 	.byte	0x04, 0x17
        /*004a*/ 	.short	(.L_22 - .L_21)
.L_21:
        /*004c*/ 	.word	0x00000000
        /*0050*/ 	.short	0x0002
        /*0052*/ 	.short	0x0010
        /*0054*/ 	.byte	0x00, 0xf0, 0x11, 0x00


	//----- nvinfo : EIATTR_KPARAM_INFO
	.align		4
.L_22:
        /*0058*/ 	.byte	0x04, 0x17
        /*005a*/ 	.short	(.L_24 - .L_23)
.L_23:
        /*005c*/ 	.word	0x00000000
        /*0060*/ 	.short	0x0001
        /*0062*/ 	.short	0x0008
        /*0064*/ 	.byte	0x00, 0xf5, 0x21, 0x00


	//----- nvinfo : EIATTR_KPARAM_INFO
	.align		4
.L_24:
        /*0068*/ 	.byte	0x04, 0x17
        /*006a*/ 	.short	(.L_26 - .L_25)
.L_25:
        /*006c*/ 	.word	0x00000000
        /*0070*/ 	.short	0x0000
        /*0072*/ 	.short	0x0000
        /*0074*/ 	.byte	0x00, 0xf5, 0x21, 0x00


	//----- nvinfo : EIATTR_SPARSE_MMA_MASK
	.align		4
.L_26:
        /*0078*/ 	.byte	0x03, 0x50
        /*007a*/ 	.short	0x0000


	//----- nvinfo : EIATTR_MAXREG_COUNT
	.align		4
        /*007c*/ 	.byte	0x03, 0x1b
        /*007e*/ 	.short	0x00ff


	//----- nvinfo : EIATTR_MERCURY_ISA_VERSION
	.align		4
        /*0080*/ 	.byte	0x03, 0x5f
        /*0082*/ 	.short	0x0101


	//----- nvinfo : EIATTR_VRC_CTA_INIT_COUNT
	.align		4
        /*0084*/ 	.byte	0x02, 0x4a
	.zero		1
	.zero		1


	//----- nvinfo : EIATTR_EXIT_INSTR_OFFSETS
	.align		4
        /*0088*/ 	.byte	0x04, 0x1c
        /*008a*/ 	.short	(.L_28 - .L_27)


	//   ....[0]....
.L_27:
        /*008c*/ 	.word	0x000000d0


	//   ....[1]....
        /*0090*/ 	.word	0x00001390


	//----- nvinfo : EIATTR_CRS_STACK_SIZE
	.align		4
.L_28:
        /*0094*/ 	.byte	0x04, 0x1e
        /*0096*/ 	.short	(.L_30 - .L_29)
.L_29:
        /*0098*/ 	.word	0x00000000


	//----- nvinfo : EIATTR_CBANK_PARAM_SIZE
	.align		4
.L_30:
        /*009c*/ 	.byte	0x03, 0x19
        /*009e*/ 	.short	0x0024


	//----- nvinfo : EIATTR_PARAM_CBANK
	.align		4
        /*00a0*/ 	.byte	0x04, 0x0a
        /*00a2*/ 	.short	(.L_32 - .L_31)
	.align		4
.L_31:
        /*00a4*/ 	.word	index@(.nv.constant0._Z8anglesumPfS_iiiff)
        /*00a8*/ 	.short	0x0380
        /*00aa*/ 	.short	0x0024


	//----- nvinfo : EIATTR_SW_WAR
	.align		4
.L_32:
        /*00ac*/ 	.byte	0x04, 0x36
        /*00ae*/ 	.short	(.L_34 - .L_33)
.L_33:
        /*00b0*/ 	.word	0x00000008
.L_34:


//--------------------- .nv.callgraph             --------------------------
	.section	.nv.callgraph,"",@"SHT_CUDA_CALLGRAPH"
	.align	4
	.sectionentsize	8
	.align		4
        /*0000*/ 	.word	0x00000000
	.align		4
        /*0004*/ 	.word	0xffffffff
	.align		4
        /*0008*/ 	.word	0x00000000
	.align		4
        /*000c*/ 	.word	0xfffffffe
	.align		4
        /*0010*/ 	.word	0x00000000
	.align		4
        /*0014*/ 	.word	0xfffffffd
	.align		4
        /*0018*/ 	.word	0x00000000
	.align		4
        /*001c*/ 	.word	0xfffffffc


//--------------------- .nv.constant4             --------------------------
	.section	.nv.constant4,"a",@progbits
	.align	8
	.align		8
.nv.constant4:
        /*0000*/ 	.dword	__cudart_i2opi_f


//--------------------- .text._Z8anglesumPfS_iiiff --------------------------
	.section	.text._Z8anglesumPfS_iiiff,"ax",@progbits
	.align	128
        .global         _Z8anglesumPfS_iiiff
        .type           _Z8anglesumPfS_iiiff,@function
        .size           _Z8anglesumPfS_iiiff,(.L_x_34 - _Z8anglesumPfS_iiiff)
        .other          _Z8anglesumPfS_iiiff,@"STO_CUDA_ENTRY STV_DEFAULT"
_Z8anglesumPfS_iiiff:
.text._Z8anglesumPfS_iiiff:
[----:B------:R-:W0:Y:S01]  /*0000*/  LDC R1, c[0x0][0x37c] ;  /* 0x0000df00ff017b82 */ /* 0x000e220000000800 */
[----:B------:R-:W1:Y:S01]  /*0010*/  S2R R2, SR_CTAID.X ;  /* 0x0000000000027919 */ /* 0x000e620000002500 */
[----:B------:R-:W1:Y:S01]  /*0020*/  LDCU UR4, c[0x0][0x360] ;  /* 0x00006c00ff0477ac */ /* 0x000e620008000800 */
[----:B0-----:R-:W-:Y:S01]  /*0030*/  VIADD R1, R1, 0xffffffe0 ;  /* 0xffffffe001017836 */ /* 0x001fe20000000000 */
[----:B------:R-:W1:Y:S01]  /*0040*/  S2R R3, SR_TID.X ;  /* 0x0000000000037919 */ /* 0x000e620000002100 */
[----:B------:R-:W0:Y:S01]  /*0050*/  LDCU UR5, c[0x0][0x364] ;  /* 0x00006c80ff0577ac */ /* 0x000e220008000800 */
[----:B------:R-:W0:Y:S01]  /*0060*/  S2R R0, SR_CTAID.Y ;  /* 0x0000000000007919 */ /* 0x000e220000002600 */
[----:B------:R-:W2:Y:S01]  /*0070*/  LDCU UR6, c[0x0][0x398] ;  /* 0x00007300ff0677ac */ /* 0x000ea20008000800 */
[----:B------:R-:W0:Y:S01]  /*0080*/  S2R R5, SR_TID.Y ;  /* 0x0000000000057919 */ /* 0x000e220000002200 */
[----:B-1----:R-:W-:Y:S02]  /*0090*/  IMAD R2, R2, UR4, R3 ;  /* 0x0000000402027c24 */ /* 0x002fe4000f8e0203 */
[----:B0-----:R-:W-:-:S05]  /*00a0*/  IMAD R3, R0, UR5, R5 ;  /* 0x0000000500037c24 */ /* 0x001fca000f8e0205 */
[----:B------:R-:W-:-:S04]  /*00b0*/  VIMNMX R0, PT, PT, R2, R3, !PT ;  /* 0x0000000302007248 */ /* 0x000fc80007fe0100 */
[----:B--2---:R-:W-:-:S13]  /*00c0*/  ISETP.GE.AND P0, PT, R0, UR6, PT ;  /* 0x0000000600007c0c */ /* 0x004fda000bf06270 */
[----:B------:R-:W-:Y:S05]  /*00d0*/  @P0 EXIT ;  /* 0x000000000000094d */ /* 0x000fea0003800000 */
[----:B------:R-:W0:Y:S01]  /*00e0*/  LDCU UR7, c[0x0][0x394] ;  /* 0x00007280ff0777ac */ /* 0x000e220008000800 */
[----:B------:R-:W-:Y:S01]  /*00f0*/  IMAD.MOV.U32 R4, RZ, RZ, 0x1 ;  /* 0x00000001ff047424 */ /* 0x000fe200078e00ff */
[----:B------:R-:W1:Y:S01]  /*0100*/  LDC R0, c[0x0][0x3a0] ;  /* 0x0000e800ff007b82 */ /* 0x000e620000000800 */
[----:B------:R-:W1:Y:S01]  /*0110*/  LDCU UR4, c[0x0][0x39c] ;  /* 0x00007380ff0477ac */ /* 0x000e620008000800 */
[----:B0-----:R-:W-:-:S09]  /*0120*/  UIADD3 UR7, UPT, UPT, UR7, -0x1, URZ ;  /* 0xffffffff07077890 */ /* 0x001fd2000fffe0ff */
[----:B------:R-:W0:Y:S08]  /*0130*/  I2F.F64 R6, UR7 ;  /* 0x0000000700067d12 */ /* 0x000e300008201c00 */
[----:B0-----:R-:W0:Y:S02]  /*0140*/  MUFU.RCP64H R5, R7 ;  /* 0x0000000700057308 */ /* 0x001e240000001800 */
[----:B0-----:R-:W-:-:S08]  /*0150*/  DFMA R8, -R6, R4, 1 ;  /* 0x3ff000000608742b */ /* 0x001fd00000000104 */
[----:B------:R-:W-:-:S08]  /*0160*/  DFMA R8, R8, R8, R8 ;  /* 0x000000080808722b */ /* 0x000fd00000000008 */
[----:B------:R-:W-:-:S08]  /*0170*/  DFMA R8, R4, R8, R4 ;  /* 0x000000080408722b */ /* 0x000fd00000000004 */
[----:B------:R-:W-:-:S08]  /*0180*/  DFMA R4, -R6, R8, 1 ;  /* 0x3ff000000604742b */ /* 0x000fd00000000108 */
[----:B------:R-:W-:-:S08]  /*0190*/  DFMA R4, R8, R4, R8 ;  /* 0x000000040804722b */ /* 0x000fd00000000008 */
[----:B------:R-:W-:-:S08]  /*01a0*/  DMUL R24, R4, 2 ;  /* 0x4000000004187828 */ /* 0x000fd00000000000 */
[----:B------:R-:W-:-:S08]  /*01b0*/  DFMA R8, -R6, R24, 2 ;  /* 0x400000000608742b */ /* 0x000fd00000000118 */
[----:B------:R-:W-:Y:S01]  /*01c0*/  DFMA R24, R4, R8, R24 ;  /* 0x000000080418722b */ /* 0x000fe20000000018 */
[----:B------:R-:W-:-:S05]  /*01d0*/  I2FP.F32.U32 R5, R3 ;  /* 0x0000000300057245 */ /* 0x000fca0000201000 */
[----:B-1----:R-:W-:-:S04]  /*01e0*/  FFMA R5, R5, UR4, R0 ;  /* 0x0000000405057c23 */ /* 0x002fc80008000000 */
[----:B------:R-:W-:-:S05]  /*01f0*/  FFMA R4, RZ, R7, R25 ;  /* 0x00000007ff047223 */ /* 0x000fca0000000019 */
[----:B------:R-:W-:Y:S02]  /*0200*/  FSETP.GT.AND P0, PT, |R4|, 1.469367938527859385e-39, PT ;  /* 0x001000000400780b */ /* 0x000fe40003f04200 */
[----:B------:R-:W-:-:S05]  /*0210*/  I2FP.F32.S32 R4, R2 ;  /* 0x0000000200047245 */ /* 0x000fca0000201400 */
[----:B------:R-:W-:-:S06]  /*0220*/  FFMA R4, R4, UR4, R0 ;  /* 0x0000000404047c23 */ /* 0x000fcc0008000000 */
[----:B------:R-:W-:Y:S05]  /*0230*/  @P0 BRA `(.L_x_0) ;  /* 0x0000000000200947 */ /* 0x000fea0003800000 */
[----:B------:R-:W-:Y:S01]  /*0240*/  IMAD.MOV.U32 R14, RZ, RZ, R6 ;  /* 0x000000ffff0e7224 */ /* 0x000fe200078e0006 */
[----:B------:R-:W-:Y:S01]  /*0250*/  MOV R0, 0x2a0 ;  /* 0x000002a000007802 */ /* 0x000fe20000000f00 */
[----:B------:R-:W-:Y:S02]  /*0260*/  IMAD.MOV.U32 R15, RZ, RZ, R7 ;  /* 0x000000ffff0f7224 */ /* 0x000fe400078e0007 */
[----:B------:R-:W-:Y:S02]  /*0270*/  IMAD.MOV.U32 R10, RZ, RZ, RZ ;  /* 0x000000ffff0a7224 */ /* 0x000fe400078e00ff */
[----:B------:R-:W-:-:S07]  /*0280*/  IMAD.MOV.U32 R11, RZ, RZ, 0x40000000 ;  /* 0x40000000ff0b7424 */ /* 0x000fce00078e00ff */
[----:B------:R-:W-:Y:S05]  /*0290*/  CALL.REL.NOINC `($__internal_0_$__cuda_sm20_div_rn_f64_full) ;  /* 0x0000001000407944 */ /* 0x000fea0003c00000 */
[----:B------:R-:W-:Y:S02]  /*02a0*/  IMAD.MOV.U32 R24, RZ, RZ, R18 ;  /* 0x000000ffff187224 */ /* 0x000fe400078e0012 */
[----:B------:R-:W-:-:S07]  /*02b0*/  IMAD.MOV.U32 R25, RZ, RZ, R19 ;  /* 0x000000ffff197224 */ /* 0x000fce00078e0013 */
.L_x_0:
[----:B------:R-:W0:Y:S01]  /*02c0*/  LDCU UR4, c[0x0][0x390] ;  /* 0x00007200ff0477ac */ /* 0x000e220008000800 */
[----:B------:R-:W-:Y:S01]  /*02d0*/  IMAD.MOV.U32 R6, RZ, RZ, 0x1 ;  /* 0x00000001ff067424 */ /* 0x000fe200078e00ff */
[----:B------:R-:W-:Y:S01]  /*02e0*/  F2F.F32.F64 R24, R24 ;  /* 0x0000001800187310 */ /* 0x000fe20000301000 */
[----:B------:R-:W-:-:S07]  /*02f0*/  UMOV UR5, 0x400921fa ;  /* 0x400921fa00057882 */ /* 0x000fce0000000000 */
[----:B0-----:R-:W0:Y:S01]  /*0300*/  I2F.F64 R8, UR4 ;  /* 0x0000000400087d12 */ /* 0x001e220008201c00 */
[----:B------:R-:W-:-:S07]  /*0310*/  UMOV UR4, 0xfc8b007a ;  /* 0xfc8b007a00047882 */ /* 0x000fce0000000000 */
[----:B0-----:R-:W0:Y:S02]  /*0320*/  MUFU.RCP64H R7, R9 ;  /* 0x0000000900077308 */ /* 0x001e240000001800 */
[----:B0-----:R-:W-:-:S08]  /*0330*/  DFMA R10, -R8, R6, 1 ;  /* 0x3ff00000080a742b */ /* 0x001fd00000000106 */
[----:B------:R-:W-:-:S08]  /*0340*/  DFMA R10, R10, R10, R10 ;  /* 0x0000000a0a0a722b */ /* 0x000fd0000000000a */
[----:B------:R-:W-:-:S08]  /*0350*/  DFMA R10, R6, R10, R6 ;  /* 0x0000000a060a722b */ /* 0x000fd00000000006 */
[----:B------:R-:W-:-:S08]  /*0360*/  DFMA R6, -R8, R10, 1 ;  /* 0x3ff000000806742b */ /* 0x000fd0000000010a */
[----:B------:R-:W-:-:S08]  /*0370*/  DFMA R6, R10, R6, R10 ;  /* 0x000000060a06722b */ /* 0x000fd0000000000a */
[----:B------:R-:W-:-:S08]  /*0380*/  DMUL R10, R6, UR4 ;  /* 0x00000004060a7c28 */ /* 0x000fd00008000000 */
[----:B------:R-:W-:-:S08]  /*0390*/  DFMA R12, -R8, R10, UR4 ;  /* 0x00000004080c7e2b */ /* 0x000fd0000800010a */
[----:B------:R-:W-:-:S10]  /*03a0*/  DFMA R6, R6, R12, R10 ;  /* 0x0000000c0606722b */ /* 0x000fd4000000000a */
[----:B------:R-:W-:-:S05]  /*03b0*/  FFMA R0, RZ, R9, R7 ;  /* 0x00000009ff007223 */ /* 0x000fca0000000007 */
[----:B------:R-:W-:-:S13]  /*03c0*/  FSETP.GT.AND P0, PT, |R0|, 1.469367938527859385e-39, PT ;  /* 0x001000000000780b */ /* 0x000fda0003f04200 */
[----:B------:R-:W-:Y:S05]  /*03d0*/  @P0 BRA `(.L_x_1) ;  /* 0x0000000000200947 */ /* 0x000fea0003800000 */
[----:B------:R-:W-:Y:S01]  /*03e0*/  IMAD.MOV.U32 R14, RZ, RZ, R8 ;  /* 0x000000ffff0e7224 */ /* 0x000fe200078e0008 */
[----:B------:R-:W-:Y:S01]  /*03f0*/  MOV R0, 0x440 ;  /* 0x0000044000007802 */ /* 0x000fe20000000f00 */
[----:B------:R-:W-:Y:S02]  /*0400*/  IMAD.MOV.U32 R15, RZ, RZ, R9 ;  /* 0x000000ffff0f7224 */ /* 0x000fe400078e0009 */
[----:B------:R-:W-:Y:S02]  /*0410*/  IMAD.MOV.U32 R10, RZ, RZ, -0x374ff86 ;  /* 0xfc8b007aff0a7424 */ /* 0x000fe400078e00ff */
[----:B------:R-:W-:-:S07]  /*0420*/  IMAD.MOV.U32 R11, RZ, RZ, 0x400921fa ;  /* 0x400921faff0b7424 */ /* 0x000fce00078e00ff */
[----:B------:R-:W-:Y:S05]  /*0430*/  CALL.REL.NOINC `($__internal_0_$__cuda_sm20_div_rn_f64_full) ;  /* 0x0000000c00d87944 */ /* 0x000fea0003c00000 */
[----:B------:R-:W-:Y:S02]  /*0440*/  IMAD.MOV.U32 R6, RZ, RZ, R18 ;  /* 0x000000ffff067224 */ /* 0x000fe400078e0012 */
[----:B------:R-:W-:-:S07]  /*0450*/  IMAD.MOV.U32 R7, RZ, RZ, R19 ;  /* 0x000000ffff077224 */ /* 0x000fce00078e0013 */
.L_x_1:
[----:B------:R-:W0:Y:S01]  /*0460*/  LDCU UR4, c[0x0][0x390] ;  /* 0x00007200ff0477ac */ /* 0x000e220008000800 */
[----:B------:R1:W2:Y:S01]  /*0470*/  F2F.F32.F64 R25, R6 ;  /* 0x0000000600197310 */ /* 0x0002a20000301000 */
[----:B------:R-:W-:Y:S01]  /*0480*/  IMAD.MOV.U32 R12, RZ, RZ, RZ ;  /* 0x000000ffff0c7224 */ /* 0x000fe200078e00ff */
[----:B------:R-:W3:Y:S01]  /*0490*/  LDCU.64 UR8, c[0x0][0x358] ;  /* 0x00006b00ff0877ac */ /* 0x000ee20008000a00 */
[----:B0-----:R-:W-:-:S09]  /*04a0*/  UISETP.GE.AND UP0, UPT, UR4, 0x1, UPT ;  /* 0x000000010400788c */ /* 0x001fd2000bf06270 */
[----:B-123--:R-:W-:Y:S05]  /*04b0*/  BRA.U !UP0, `(.L_x_2) ;  /* 0x0000000d089c7547 */ /* 0x00efea000b800000 */
[----:B------:R0:W1:Y:S01]  /*04c0*/  F2F.F64.F32 R6, R24 ;  /* 0x0000001800067310 */ /* 0x0000620000201800 */
[----:B------:R-:W-:Y:S01]  /*04d0*/  IMAD.MOV.U32 R12, RZ, RZ, RZ ;  /* 0x000000ffff0c7224 */ /* 0x000fe200078e00ff */
[----:B------:R-:W-:-:S06]  /*04e0*/  UMOV UR4, URZ ;  /* 0x000000ff00047c82 */ /* 0x000fcc0008000000 */
.L_x_15:
[----:B------:R-:W-:Y:S01]  /*04f0*/  I2FP.F32.U32 R0, UR4 ;  /* 0x0000000400007c45 */ /* 0x000fe20008201000 */
[----:B------:R-:W-:Y:S04]  /*0500*/  BSSY.RECONVERGENT B0, `(.L_x_3) ;  /* 0x0000043000007945 */ /* 0x000fe80003800200 */
[----:B------:R-:W-:-:S04]  /*0510*/  FMUL R13, R25, R0 ;  /* 0x00000000190d7220 */ /* 0x000fc80000400000 */
[C---:B------:R-:W-:Y:S01]  /*0520*/  FMUL R0, R13.reuse, 0.63661974668502807617 ;  /* 0x3f22f9830d007820 */ /* 0x040fe20000400000 */
[----:B------:R-:W-:-:S05]  /*0530*/  FSETP.GE.AND P0, PT, |R13|, 105615, PT ;  /* 0x47ce47800d00780b */ /* 0x000fca0003f06200 */
[----:B--2---:R-:W2:Y:S02]  /*0540*/  F2I.NTZ R0, R0 ;  /* 0x0000000000007305 */ /* 0x004ea40000203100 */
[----:B--2---:R-:W-:Y:S01]  /*0550*/  I2FP.F32.S32 R20, R0 ;  /* 0x0000000000147245 */ /* 0x004fe20000201400 */
[----:B------:R-:W-:-:S04]  /*0560*/  IMAD.MOV.U32 R21, RZ, RZ, R0 ;  /* 0x000000ffff157224 */ /* 0x000fc800078e0000 */
[----:B------:R-:W-:-:S04]  /*0570*/  FFMA R9, R20, -1.5707962512969970703, R13 ;  /* 0xbfc90fda14097823 */ /* 0x000fc8000000000d */
[----:B------:R-:W-:-:S04]  /*0580*/  FFMA R9, R20, -7.5497894158615963534e-08, R9 ;  /* 0xb3a2216814097823 */ /* 0x000fc80000000009 */
[----:B------:R-:W-:-:S04]  /*0590*/  FFMA R20, R20, -5.3903029534742383927e-15, R9 ;  /* 0xa7c234c514147823 */ /* 0x000fc80000000009 */
[----:B------:R-:W-:Y:S01]  /*05a0*/  IMAD.MOV.U32 R8, RZ, RZ, R20 ;  /* 0x000000ffff087224 */ /* 0x000fe200078e0014 */
[----:B---3--:R-:W-:Y:S06]  /*05b0*/  @!P0 BRA `(.L_x_4) ;  /* 0x0000000000dc8947 */ /* 0x008fec0003800000 */
[----:B------:R-:W-:-:S13]  /*05c0*/  FSETP.NEU.AND P0, PT, |R13|, +INF , PT ;  /* 0x7f8000000d00780b */ /* 0x000fda0003f0d200 */
[----:B------:R-:W-:Y:S01]  /*05d0*/  @!P0 FMUL R8, RZ, R13 ;  /* 0x0000000dff088220 */ /* 0x000fe20000400000 */
[----:B------:R-:W-:Y:S01]  /*05e0*/  @!P0 IMAD.MOV.U32 R0, RZ, RZ, RZ ;  /* 0x000000ffff008224 */ /* 0x000fe200078e00ff */
[----:B------:R-:W-:Y:S06]  /*05f0*/  @!P0 BRA `(.L_x_4) ;  /* 0x0000000000cc8947 */ /* 0x000fec0003800000 */
[----:B------:R-:W-:Y:S01]  /*0600*/  IMAD.SHL.U32 R8, R13, 0x100, RZ ;  /* 0x000001000d087824 */ /* 0x000fe200078e00ff */
[----:B------:R-:W2:Y:S01]  /*0610*/  LDCU.64 UR10, c[0x4][URZ] ;  /* 0x01000000ff0a77ac */ /* 0x000ea20008000a00 */
[----:B------:R-:W-:Y:S02]  /*0620*/  IMAD.MOV.U32 R14, RZ, RZ, RZ ;  /* 0x000000ffff0e7224 */ /* 0x000fe400078e00ff */
[----:B------:R-:W-:Y:S01]  /*0630*/  IMAD.MOV.U32 R0, RZ, RZ, R1 ;  /* 0x000000ffff007224 */ /* 0x000fe200078e0001 */
[----:B------:R-:W-:Y:S01]  /*0640*/  LOP3.LUT R17, R8, 0x80000000, RZ, 0xfc, !PT ;  /* 0x8000000008117812 */ /* 0x000fe200078efcff */
[----:B------:R-:W-:Y:S01]  /*0650*/  UMOV UR6, URZ ;  /* 0x000000ff00067c82 */ /* 0x000fe20008000000 */
[----:B------:R-:W-:-:S05]  /*0660*/  UMOV UR5, URZ ;  /* 0x000000ff00057c82 */ /* 0x000fca0008000000 */
.L_x_5:
[----:B--2---:R-:W-:Y:S02]  /*0670*/  IMAD.U32 R10, RZ, RZ, UR10 ;  /* 0x0000000aff0a7e24 */ /* 0x004fe4000f8e00ff */
[----:B------:R-:W-:-:S05]  /*0680*/  IMAD.U32 R11, RZ, RZ, UR11 ;  /* 0x0000000bff0b7e24 */ /* 0x000fca000f8e00ff */
[----:B------:R-:W2:Y:S01]  /*0690*/  LDG.E.CONSTANT R8, desc[UR8][R10.64] ;  /* 0x000000080a087981 */ /* 0x000ea2000c1e9900 */
[----:B------:R-:W-:Y:S02]  /*06a0*/  UIADD3 UR10, UP0, UPT, UR10, 0x4, URZ ;  /* 0x000000040a0a7890 */ /* 0x000fe4000ff1e0ff */
[----:B------:R-:W-:Y:S02]  /*06b0*/  UIADD3 UR5, UPT, UPT, UR5, 0x1, URZ ;  /* 0x0000000105057890 */ /* 0x000fe4000fffe0ff */
[----:B------:R-:W-:Y:S02]  /*06c0*/  UIADD3.X UR11, UPT, UPT, URZ, UR11, URZ, UP0, !UPT ;  /* 0x0000000bff0b7290 */ /* 0x000fe400087fe4ff */
[----:B------:R-:W-:Y:S01]  /*06d0*/  UISETP.NE.AND UP0, UPT, UR5, 0x6, UPT ;  /* 0x000000060500788c */ /* 0x000fe2000bf05270 */
[----:B--2---:R-:W-:-:S03]  /*06e0*/  IMAD.WIDE.U32 R8, R8, R17, RZ ;  /* 0x0000001108087225 */ /* 0x004fc600078e00ff */
[----:B------:R-:W-:-:S04]  /*06f0*/  IADD3 R15, P0, PT, R8, R14, RZ ;  /* 0x0000000e080f7210 */ /* 0x000fc80007f1e0ff */
[----:B------:R-:W-:Y:S01]  /*0700*/  IADD3.X R14, PT, PT, R9, UR6, RZ, P0, !PT ;  /* 0x00000006090e7c10 */ /* 0x000fe200087fe4ff */
[----:B------:R2:W-:Y:S02]  /*0710*/  STL [R0], R15 ;  /* 0x0000000f00007387 */ /* 0x0005e40000100800 */
[----:B--2---:R-:W-:Y:S01]  /*0720*/  VIADD R0, R0, 0x4 ;  /* 0x0000000400007836 */ /* 0x004fe20000000000 */
[----:B------:R-:W-:Y:S06]  /*0730*/  BRA.U UP0, `(.L_x_5) ;  /* 0xfffffffd00cc7547 */ /* 0x000fec000b83ffff */
[----:B------:R-:W-:Y:S01]  /*0740*/  SHF.R.U32.HI R10, RZ, 0x17, R13 ;  /* 0x00000017ff0a7819 */ /* 0x000fe2000001160d */
[----:B------:R2:W-:Y:S03]  /*0750*/  STL [R1+0x18], R14 ;  /* 0x0000180e01007387 */ /* 0x0005e60000100800 */
[C---:B------:R-:W-:Y:S02]  /*0760*/  LOP3.LUT R0, R10.reuse, 0xe0, RZ, 0xc0, !PT ;  /* 0x000000e00a007812 */ /* 0x040fe400078ec0ff */
[----:B------:R-:W-:-:S03]  /*0770*/  LOP3.LUT P0, RZ, R10, 0x1f, RZ, 0xc0, !PT ;  /* 0x0000001f0aff7812 */ /* 0x000fc6000780c0ff */
[----:B------:R-:W-:-:S05]  /*0780*/  VIADD R0, R0, 0xffffff80 ;  /* 0xffffff8000007836 */ /* 0x000fca0000000000 */
[----:B------:R-:W-:-:S05]  /*0790*/  SHF.R.U32.HI R0, RZ, 0x5, R0 ;  /* 0x00000005ff007819 */ /* 0x000fca0000011600 */
[----:B------:R-:W-:-:S05]  /*07a0*/  IMAD R15, R0, -0x4, R1 ;  /* 0xfffffffc000f7824 */ /* 0x000fca00078e0201 */
[----:B------:R-:W3:Y:S04]  /*07b0*/  LDL R0, [R15+0x18] ;  /* 0x000018000f007983 */ /* 0x000ee80000100800 */
[----:B------:R-:W3:Y:S04]  /*07c0*/  LDL R9, [R15+0x14] ;  /* 0x000014000f097983 */ /* 0x000ee80000100800 */
[----:B------:R-:W4:Y:S01]  /*07d0*/  @P0 LDL R8, [R15+0x10] ;  /* 0x000010000f080983 */ /* 0x000f220000100800 */
[----:B------:R-:W-:Y:S01]  /*07e0*/  LOP3.LUT R10, R10, 0x1f, RZ, 0xc0, !PT ;  /* 0x0000001f0a0a7812 */ /* 0x000fe200078ec0ff */
[----:B------:R-:W-:Y:S01]  /*07f0*/  UMOV UR10, 0x54442d19 ;  /* 0x54442d19000a7882 */ /* 0x000fe20000000000 */
[----:B------:R-:W-:-:S02]  /*0800*/  UMOV UR11, 0x3bf921fb ;  /* 0x3bf921fb000b7882 */ /* 0x000fc40000000000 */
[-C--:B---3--:R-:W-:Y:S02]  /*0810*/  @P0 SHF.L.W.U32.HI R0, R9, R10.reuse, R0 ;  /* 0x0000000a09000219 */ /* 0x088fe40000010e00 */
[----:B----4-:R-:W-:Y:S02]  /*0820*/  @P0 SHF.L.W.U32.HI R9, R8, R10, R9 ;  /* 0x0000000a08090219 */ /* 0x010fe40000010e09 */
[----:B------:R-:W-:Y:S02]  /*0830*/  ISETP.GE.AND P0, PT, R13, RZ, PT ;  /* 0x000000ff0d00720c */ /* 0x000fe40003f06270 */
[C---:B------:R-:W-:Y:S01]  /*0840*/  SHF.L.W.U32.HI R10, R9.reuse, 0x2, R0 ;  /* 0x00000002090a7819 */ /* 0x040fe20000010e00 */
[----:B------:R-:W-:-:S03]  /*0850*/  IMAD.SHL.U32 R9, R9, 0x4, RZ ;  /* 0x0000000409097824 */ /* 0x000fc600078e00ff */
[----:B------:R-:W-:Y:S02]  /*0860*/  SHF.R.S32.HI R11, RZ, 0x1f, R10 ;  /* 0x0000001fff0b7819 */ /* 0x000fe4000001140a */
[----:B------:R-:W-:Y:S02]  /*0870*/  LOP3.LUT R16, R10, R13, RZ, 0x3c, !PT ;  /* 0x0000000d0a107212 */ /* 0x000fe400078e3cff */
[C---:B------:R-:W-:Y:S02]  /*0880*/  LOP3.LUT R8, R11.reuse, R9, RZ, 0x3c, !PT ;  /* 0x000000090b087212 */ /* 0x040fe400078e3cff */
[----:B------:R-:W-:Y:S02]  /*0890*/  LOP3.LUT R9, R11, R10, RZ, 0x3c, !PT ;  /* 0x0000000a0b097212 */ /* 0x000fe400078e3cff */
[----:B------:R-:W-:Y:S02]  /*08a0*/  SHF.R.U32.HI R11, RZ, 0x1e, R0 ;  /* 0x0000001eff0b7819 */ /* 0x000fe40000011600 */
[----:B------:R-:W-:-:S02]  /*08b0*/  ISETP.GE.AND P1, PT, R16, RZ, PT ;  /* 0x000000ff1000720c */ /* 0x000fc40003f26270 */
[----:B------:R-:W2:Y:S01]  /*08c0*/  I2F.F64.S64 R8, R8 ;  /* 0x0000000800087312 */ /* 0x000ea20000301c00 */
[----:B------:R-:W-:-:S05]  /*08d0*/  LEA.HI R0, R10, R11, RZ, 0x1 ;  /* 0x0000000b0a007211 */ /* 0x000fca00078f08ff */
[----:B------:R-:W-:-:S04]  /*08e0*/  IMAD.MOV R10, RZ, RZ, -R0 ;  /* 0x000000ffff0a7224 */ /* 0x000fc800078e0a00 */
[----:B------:R-:W-:Y:S01]  /*08f0*/  @!P0 IMAD.MOV.U32 R0, RZ, RZ, R10 ;  /* 0x000000ffff008224 */ /* 0x000fe200078e000a */
[----:B--2---:R-:W-:-:S10]  /*0900*/  DMUL R14, R8, UR10 ;  /* 0x0000000a080e7c28 */ /* 0x004fd40008000000 */
[----:B------:R-:W2:Y:S02]  /*0910*/  F2F.F32.F64 R14, R14 ;  /* 0x0000000e000e7310 */ /* 0x000ea40000301000 */
[----:B--2---:R-:W-:-:S07]  /*0920*/  FSEL R8, -R14, R14, !P1 ;  /* 0x0000000e0e087208 */ /* 0x004fce0004800100 */
.L_x_4:
[----:B------:R-:W-:Y:S05]  /*0930*/  BSYNC.RECONVERGENT B0 ;  /* 0x0000000000007941 */ /* 0x000fea0003800200 */
.L_x_3:
[----:B------:R-:W-:Y:S02]  /*0940*/  IMAD.MOV.U32 R18, RZ, RZ, 0x37cbac00 ;  /* 0x37cbac00ff127424 */ /* 0x000fe400078e00ff */
[----:B------:R-:W-:Y:S01]  /*0950*/  FMUL R9, R8, R8 ;  /* 0x0000000808097220 */ /* 0x000fe20000400000 */
[C---:B------:R-:W-:Y:S01]  /*0960*/  LOP3.LUT R11, R0.reuse, 0x1, RZ, 0xc0, !PT ;  /* 0x00000001000b7812 */ /* 0x040fe200078ec0ff */
[----:B------:R-:W-:Y:S01]  /*0970*/  IMAD.MOV.U32 R17, RZ, RZ, 0x3c0885e4 ;  /* 0x3c0885e4ff117424 */ /* 0x000fe200078e00ff */
[----:B------:R-:W-:Y:S01]  /*0980*/  BSSY.RECONVERGENT B0, `(.L_x_6) ;  /* 0x0000044000007945 */ /* 0x000fe20003800200 */
[----:B------:R-:W-:Y:S01]  /*0990*/  FFMA R10, R9, R18, -0.0013887860113754868507 ;  /* 0xbab607ed090a7423 */ /* 0x000fe20000000012 */
[----:B------:R-:W-:Y:S01]  /*09a0*/  VIADD R0, R0, 0x1 ;  /* 0x0000000100007836 */ /* 0x000fe20000000000 */
[----:B------:R-:W-:Y:S01]  /*09b0*/  ISETP.NE.U32.AND P0, PT, R11, 0x1, PT ;  /* 0x000000010b00780c */ /* 0x000fe20003f05070 */
[----:B------:R-:W-:-:S03]  /*09c0*/  IMAD.MOV.U32 R16, RZ, RZ, 0x3e2aaaa8 ;  /* 0x3e2aaaa8ff107424 */ /* 0x000fc600078e00ff */
[----:B------:R-:W-:Y:S02]  /*09d0*/  FSEL R10, R10, -0.00019574658654164522886, P0 ;  /* 0xb94d41530a0a7808 */ /* 0x000fe40000000000 */
[----:B------:R-:W-:Y:S02]  /*09e0*/  FSEL R14, R17, 0.041666727513074874878, !P0 ;  /* 0x3d2aaabb110e7808 */ /* 0x000fe40004000000 */
[----:B------:R-:W-:Y:S02]  /*09f0*/  LOP3.LUT P1, RZ, R0, 0x2, RZ, 0xc0, !PT ;  /* 0x0000000200ff7812 */ /* 0x000fe4000782c0ff */
[----:B------:R-:W-:Y:S01]  /*0a00*/  FSEL R0, R8, 1, !P0 ;  /* 0x3f80000008007808 */ /* 0x000fe20004000000 */
[----:B------:R-:W-:Y:S01]  /*0a10*/  FFMA R10, R9, R10, R14 ;  /* 0x0000000a090a7223 */ /* 0x000fe2000000000e */
[----:B------:R-:W-:Y:S02]  /*0a20*/  FSEL R11, -R16, -0.4999999701976776123, !P0 ;  /* 0xbeffffff100b7808 */ /* 0x000fe40004000100 */
[----:B------:R-:W-:Y:S01]  /*0a30*/  FSETP.GE.AND P0, PT, |R13|, 105615, PT ;  /* 0x47ce47800d00780b */ /* 0x000fe20003f06200 */
[----:B------:R-:W-:-:S02]  /*0a40*/  FFMA R19, R9, R0, RZ ;  /* 0x0000000009137223 */ /* 0x000fc400000000ff */
[----:B------:R-:W-:-:S04]  /*0a50*/  FFMA R10, R9, R10, R11 ;  /* 0x0000000a090a7223 */ /* 0x000fc8000000000b */
[----:B------:R-:W-:-:S04]  /*0a60*/  FFMA R19, R19, R10, R0 ;  /* 0x0000000a13137223 */ /* 0x000fc80000000000 */
[----:B------:R-:W-:Y:S02]  /*0a70*/  @P1 FADD R19, RZ, -R19 ;  /* 0x80000013ff131221 */ /* 0x000fe40000000000 */
[----:B------:R-:W-:Y:S05]  /*0a80*/  @!P0 BRA `(.L_x_7) ;  /* 0x0000000000cc8947 */ /* 0x000fea0003800000 */
[----:B------:R-:W-:-:S13]  /*0a90*/  FSETP.NEU.AND P0, PT, |R13|, +INF , PT ;  /* 0x7f8000000d00780b */ /* 0x000fda0003f0d200 */
[----:B------:R-:W-:Y:S01]  /*0aa0*/  @!P0 FMUL R20, RZ, R13 ;  /* 0x0000000dff148220 */ /* 0x000fe20000400000 */
[----:B------:R-:W-:Y:S01]  /*0ab0*/  @!P0 IMAD.MOV.U32 R21, RZ, RZ, RZ ;  /* 0x000000ffff158224 */ /* 0x000fe200078e00ff */
[----:B------:R-:W-:Y:S06]  /*0ac0*/  @!P0 BRA `(.L_x_7) ;  /* 0x0000000000bc8947 */ /* 0x000fec0003800000 */
[----:B------:R-:W2:Y:S01]  /*0ad0*/  LDC.64 R8, c[0x4][RZ] ;  /* 0x01000000ff087b82 */ /* 0x000ea20000000a00 */
[----:B------:R-:W-:Y:S01]  /*0ae0*/  IMAD.SHL.U32 R10, R13, 0x100, RZ ;  /* 0x000001000d0a7824 */ /* 0x000fe200078e00ff */
[----:B------:R-:W-:Y:S01]  /*0af0*/  UMOV UR5, URZ ;  /* 0x000000ff00057c82 */ /* 0x000fe20008000000 */
[----:B------:R-:W-:Y:S02]  /*0b00*/  IMAD.MOV.U32 R0, RZ, RZ, RZ ;  /* 0x000000ffff007224 */ /* 0x000fe400078e00ff */
[----:B------:R-:W-:Y:S01]  /*0b10*/  IMAD.MOV.U32 R20, RZ, RZ, RZ ;  /* 0x000000ffff147224 */ /* 0x000fe200078e00ff */
[----:B------:R-:W-:-:S07]  /*0b20*/  LOP3.LUT R23, R10, 0x80000000, RZ, 0xfc, !PT ;  /* 0x800000000a177812 */ /* 0x000fce00078efcff */
.L_x_8:
[----:B--2---:R-:W-:-:S06]  /*0b30*/  IMAD.WIDE.U32 R10, R20, 0x4, R8 ;  /* 0x00000004140a7825 */ /* 0x004fcc00078e0008 */
[----:B------:R-:W2:Y:S01]  /*0b40*/  LDG.E.CONSTANT R10, desc[UR8][R10.64] ;  /* 0x000000080a0a7981 */ /* 0x000ea2000c1e9900 */
[C---:B---3--:R-:W-:Y:S02]  /*0b50*/  IMAD R21, R20.reuse, 0x4, R1 ;  /* 0x0000000414157824 */ /* 0x048fe400078e0201 */
[----:B------:R-:W-:-:S05]  /*0b60*/  VIADD R20, R20, 0x1 ;  /* 0x0000000114147836 */ /* 0x000fca0000000000 */
[----:B------:R-:W-:Y:S01]  /*0b70*/  ISETP.NE.AND P0, PT, R20, 0x6, PT ;  /* 0x000000061400780c */ /* 0x000fe20003f05270 */
[----:B--2---:R-:W-:-:S03]  /*0b80*/  IMAD.WIDE.U32 R14, R10, R23, RZ ;  /* 0x000000170a0e7225 */ /* 0x004fc600078e00ff */
[----:B------:R-:W-:-:S04]  /*0b90*/  IADD3 R14, P1, PT, R14, R0, RZ ;  /* 0x000000000e0e7210 */ /* 0x000fc80007f3e0ff */
[----:B------:R-:W-:Y:S01]  /*0ba0*/  IADD3.X R0, PT, PT, R15, UR5, RZ, P1, !PT ;  /* 0x000000050f007c10 */ /* 0x000fe20008ffe4ff */
[----:B------:R3:W-:Y:S04]  /*0bb0*/  STL [R21], R14 ;  /* 0x0000000e15007387 */ /* 0x0007e80000100800 */
[----:B------:R-:W-:Y:S05]  /*0bc0*/  @P0 BRA `(.L_x_8) ;  /* 0xfffffffc00d80947 */ /* 0x000fea000383ffff */
[----:B------:R-:W-:Y:S01]  /*0bd0*/  SHF.R.U32.HI R11, RZ, 0x17, R13 ;  /* 0x00000017ff0b7819 */ /* 0x000fe2000001160d */
[----:B------:R2:W-:Y:S03]  /*0be0*/  STL [R1+0x18], R0 ;  /* 0x0000180001007387 */ /* 0x0005e60000100800 */
[C---:B------:R-:W-:Y:S02]  /*0bf0*/  LOP3.LUT R8, R11.reuse, 0xe0, RZ, 0xc0, !PT ;  /* 0x000000e00b087812 */ /* 0x040fe400078ec0ff */
[----:B------:R-:W-:-:S03]  /*0c00*/  LOP3.LUT P0, RZ, R11, 0x1f, RZ, 0xc0, !PT ;  /* 0x0000001f0bff7812 */ /* 0x000fc6000780c0ff */
[----:B------:R-:W-:-:S05]  /*0c10*/  VIADD R8, R8, 0xffffff80 ;  /* 0xffffff8008087836 */ /* 0x000fca0000000000 */
[----:B------:R-:W-:-:S05]  /*0c20*/  SHF.R.U32.HI R8, RZ, 0x5, R8 ;  /* 0x00000005ff087819 */ /* 0x000fca0000011608 */
[----:B---3--:R-:W-:-:S05]  /*0c30*/  IMAD R14, R8, -0x4, R1 ;  /* 0xfffffffc080e7824 */ /* 0x008fca00078e0201 */
[----:B------:R-:W3:Y:S04]  /*0c40*/  LDL R10, [R14+0x18] ;  /* 0x000018000e0a7983 */ /* 0x000ee80000100800 */
[----:B------:R-:W3:Y:S04]  /*0c50*/  LDL R9, [R14+0x14] ;  /* 0x000014000e097983 */ /* 0x000ee80000100800 */
[----:B------:R-:W4:Y:S01]  /*0c60*/  @P0 LDL R8, [R14+0x10] ;  /* 0x000010000e080983 */ /* 0x000f220000100800 */
[----:B------:R-:W-:Y:S01]  /*0c70*/  LOP3.LUT R11, R11, 0x1f, RZ, 0xc0, !PT ;  /* 0x0000001f0b0b7812 */ /* 0x000fe200078ec0ff */
[----:B------:R-:W-:Y:S01]  /*0c80*/  UMOV UR10, 0x54442d19 ;  /* 0x54442d19000a7882 */ /* 0x000fe20000000000 */
[----:B------:R-:W-:Y:S01]  /*0c90*/  UMOV UR11, 0x3bf921fb ;  /* 0x3bf921fb000b7882 */ /* 0x000fe20000000000 */
[----:B------:R-:W-:-:S02]  /*0ca0*/  ISETP.GE.AND P1, PT, R13, RZ, PT ;  /* 0x000000ff0d00720c */ /* 0x000fc40003f26270 */
[-C--:B---3--:R-:W-:Y:S02]  /*0cb0*/  @P0 SHF.L.W.U32.HI R10, R9, R11.reuse, R10 ;  /* 0x0000000b090a0219 */ /* 0x088fe40000010e0a */
[----:B----4-:R-:W-:Y:S02]  /*0cc0*/  @P0 SHF.L.W.U32.HI R9, R8, R11, R9 ;  /* 0x0000000b08090219 */ /* 0x010fe40000010e09 */
[--C-:B------:R-:W-:Y:S02]  /*0cd0*/  SHF.R.U32.HI R21, RZ, 0x1e, R10.reuse ;  /* 0x0000001eff157819 */ /* 0x100fe4000001160a */
[C---:B------:R-:W-:Y:S01]  /*0ce0*/  SHF.L.W.U32.HI R20, R9.reuse, 0x2, R10 ;  /* 0x0000000209147819 */ /* 0x040fe20000010e0a */
[----:B------:R-:W-:-:S03]  /*0cf0*/  IMAD.SHL.U32 R9, R9, 0x4, RZ ;  /* 0x0000000409097824 */ /* 0x000fc600078e00ff */
[----:B------:R-:W-:Y:S02]  /*0d00*/  SHF.R.S32.HI R11, RZ, 0x1f, R20 ;  /* 0x0000001fff0b7819 */ /* 0x000fe40000011414 */
[C---:B------:R-:W-:Y:S02]  /*0d10*/  LEA.HI R21, R20.reuse, R21, RZ, 0x1 ;  /* 0x0000001514157211 */ /* 0x040fe400078f08ff */
[C---:B------:R-:W-:Y:S02]  /*0d20*/  LOP3.LUT R8, R11.reuse, R9, RZ, 0x3c, !PT ;  /* 0x000000090b087212 */ /* 0x040fe400078e3cff */
[----:B------:R-:W-:Y:S01]  /*0d30*/  LOP3.LUT R9, R11, R20, RZ, 0x3c, !PT ;  /* 0x000000140b097212 */ /* 0x000fe200078e3cff */
[----:B--2---:R-:W-:Y:S01]  /*0d40*/  IMAD.MOV R0, RZ, RZ, -R21 ;  /* 0x000000ffff007224 */ /* 0x004fe200078e0a15 */
[----:B------:R-:W-:-:S03]  /*0d50*/  LOP3.LUT R13, R20, R13, RZ, 0x3c, !PT ;  /* 0x0000000d140d7212 */ /* 0x000fc600078e3cff */
[----:B------:R-:W-:Y:S01]  /*0d60*/  @!P1 IMAD.MOV.U32 R21, RZ, RZ, R0 ;  /* 0x000000ffff159224 */ /* 0x000fe200078e0000 */
[----:B------:R-:W2:Y:S01]  /*0d70*/  I2F.F64.S64 R8, R8 ;  /* 0x0000000800087312 */ /* 0x000ea20000301c00 */
[----:B------:R-:W-:Y:S01]  /*0d80*/  ISETP.GE.AND P0, PT, R13, RZ, PT ;  /* 0x000000ff0d00720c */ /* 0x000fe20003f06270 */
[----:B--2---:R-:W-:-:S10]  /*0d90*/  DMUL R14, R8, UR10 ;  /* 0x0000000a080e7c28 */ /* 0x004fd40008000000 */
[----:B------:R-:W2:Y:S02]  /*0da0*/  F2F.F32.F64 R14, R14 ;  /* 0x0000000e000e7310 */ /* 0x000ea40000301000 */
[----:B--2---:R-:W-:-:S07]  /*0db0*/  FSEL R20, -R14, R14, !P0 ;  /* 0x0000000e0e147208 */ /* 0x004fce0004000100 */
.L_x_7:
[----:B------:R-:W-:Y:S05]  /*0dc0*/  BSYNC.RECONVERGENT B0 ;  /* 0x0000000000007941 */ /* 0x000fea0003800200 */
.L_x_6:
[----:B------:R-:W-:Y:S01]  /*0dd0*/  FMUL R9, R20, R20 ;  /* 0x0000001414097220 */ /* 0x000fe20000400000 */
[C---:B------:R-:W-:Y:S01]  /*0de0*/  LOP3.LUT R0, R21.reuse, 0x1, RZ, 0xc0, !PT ;  /* 0x0000000115007812 */ /* 0x040fe200078ec0ff */
[----:B------:R-:W2:Y:S01]  /*0df0*/  MUFU.RCP R13, R24 ;  /* 0x00000018000d7308 */ /* 0x000ea20000001000 */
[----:B------:R-:W-:Y:S01]  /*0e00*/  LOP3.LUT P1, RZ, R21, 0x2, RZ, 0xc0, !PT ;  /* 0x0000000215ff7812 */ /* 0x000fe2000782c0ff */
[----:B------:R-:W-:Y:S01]  /*0e10*/  FFMA R18, R9, R18, -0.0013887860113754868507 ;  /* 0xbab607ed09127423 */ /* 0x000fe20000000012 */
[----:B------:R-:W-:Y:S01]  /*0e20*/  ISETP.NE.U32.AND P0, PT, R0, 0x1, PT ;  /* 0x000000010000780c */ /* 0x000fe20003f05070 */
[----:B------:R-:W-:Y:S03]  /*0e30*/  BSSY.RECONVERGENT B0, `(.L_x_9) ;  /* 0x0000017000007945 */ /* 0x000fe60003800200 */
[----:B------:R-:W-:Y:S02]  /*0e40*/  FSEL R0, R17, 0.041666727513074874878, P0 ;  /* 0x3d2aaabb11007808 */ /* 0x000fe40000000000 */
[----:B------:R-:W-:-:S02]  /*0e50*/  FSEL R18, R18, -0.00019574658654164522886, !P0 ;  /* 0xb94d415312127808 */ /* 0x000fc40004000000 */
[----:B------:R-:W-:-:S03]  /*0e60*/  FSEL R11, -R16, -0.4999999701976776123, P0 ;  /* 0xbeffffff100b7808 */ /* 0x000fc60000000100 */
[C---:B------:R-:W-:Y:S01]  /*0e70*/  FFMA R18, R9.reuse, R18, R0 ;  /* 0x0000001209127223 */ /* 0x040fe20000000000 */
[----:B------:R-:W-:Y:S01]  /*0e80*/  FSEL R0, R20, 1, P0 ;  /* 0x3f80000014007808 */ /* 0x000fe20000000000 */
[----:B--2---:R-:W-:Y:S02]  /*0e90*/  FFMA R10, -R24, R13, 1 ;  /* 0x3f800000180a7423 */ /* 0x004fe4000000010d */
[C---:B------:R-:W-:Y:S02]  /*0ea0*/  FFMA R11, R9.reuse, R18, R11 ;  /* 0x00000012090b7223 */ /* 0x040fe4000000000b */
[----:B------:R-:W-:Y:S01]  /*0eb0*/  FFMA R9, R9, R0, RZ ;  /* 0x0000000009097223 */ /* 0x000fe200000000ff */
[----:B------:R-:W-:-:S03]  /*0ec0*/  FFMA R13, R13, R10, R13 ;  /* 0x0000000a0d0d7223 */ /* 0x000fc6000000000d */
[----:B------:R-:W-:-:S04]  /*0ed0*/  FFMA R0, R9, R11, R0 ;  /* 0x0000000b09007223 */ /* 0x000fc80000000000 */
[----:B------:R-:W-:-:S04]  /*0ee0*/  @P1 FADD R0, RZ, -R0 ;  /* 0x80000000ff001221 */ /* 0x000fc80000000000 */
[----:B------:R-:W-:-:S04]  /*0ef0*/  FMUL R9, R5, R0 ;  /* 0x0000000005097220 */ /* 0x000fc80000400000 */
[----:B------:R-:W-:-:S04]  /*0f00*/  FFMA R8, R4, R19, R9 ;  /* 0x0000001304087223 */ /* 0x000fc80000000009 */
[----:B------:R-:W-:-:S04]  /*0f10*/  FADD R0, R8, 1 ;  /* 0x3f80000008007421 */ /* 0x000fc80000000000 */
[----:B------:R-:W2:Y:S01]  /*0f20*/  FCHK P0, R0, R24 ;  /* 0x0000001800007302 */ /* 0x000ea20000000000 */
[----:B------:R-:W-:-:S04]  /*0f30*/  FFMA R10, R0, R13, RZ ;  /* 0x0000000d000a7223 */ /* 0x000fc800000000ff */
[----:B------:R-:W-:-:S04]  /*0f40*/  FFMA R9, -R24, R10, R0 ;  /* 0x0000000a18097223 */ /* 0x000fc80000000100 */
[----:B------:R-:W-:Y:S01]  /*0f50*/  FFMA R9, R13, R9, R10 ;  /* 0x000000090d097223 */ /* 0x000fe2000000000a */
[----:B--2---:R-:W-:Y:S06]  /*0f60*/  @!P0 BRA `(.L_x_10) ;  /* 0x00000000000c8947 */ /* 0x004fec0003800000 */
[----:B------:R-:W-:-:S07]  /*0f70*/  MOV R10, 0xf90 ;  /* 0x00000f90000a7802 */ /* 0x000fce0000000f00 */
[----:B01----:R-:W-:Y:S05]  /*0f80*/  CALL.REL.NOINC `($__internal_1_$__cuda_sm3x_div_rn_noftz_f32_slowpath) ;  /* 0x0000000800707944 */ /* 0x003fea0003c00000 */
[----:B------:R-:W-:-:S07]  /*0f90*/  IMAD.MOV.U32 R9, RZ, RZ, R0 ;  /* 0x000000ffff097224 */ /* 0x000fce00078e0000 */
.L_x_10:
[----:B------:R-:W-:Y:S05]  /*0fa0*/  BSYNC.RECONVERGENT B0 ;  /* 0x0000000000007941 */ /* 0x000fea0003800200 */
.L_x_9:
[----:B------:R-:W2:Y:S01]  /*0fb0*/  F2I.FLOOR.NTZ R9, R9 ;  /* 0x0000000900097305 */ /* 0x000ea20000207100 */
[----:B------:R-:W-:Y:S01]  /*0fc0*/  BSSY.RECONVERGENT B0, `(.L_x_11) ;  /* 0x0000032000007945 */ /* 0x000fe20003800200 */
[----:B--2---:R-:W-:-:S04]  /*0fd0*/  ISETP.GE.AND P0, PT, R9, UR7, PT ;  /* 0x0000000709007c0c */ /* 0x004fc8000bf06270 */
[----:B------:R-:W-:-:S13]  /*0fe0*/  ISETP.LT.OR P0, PT, R9, RZ, P0 ;  /* 0x000000ff0900720c */ /* 0x000fda0000701670 */
[----:B------:R-:W-:Y:S05]  /*0ff0*/  @P0 BRA `(.L_x_12) ;  /* 0x0000000000b80947 */ /* 0x000fea0003800000 */
[----:B------:R-:W2:Y:S08]  /*1000*/  LDC R0, c[0x0][0x390] ;  /* 0x0000e400ff007b82 */ /* 0x000eb00000000800 */
[----:B------:R-:W3:Y:S01]  /*1010*/  LDC.64 R10, c[0x0][0x380] ;  /* 0x0000e000ff0a7b82 */ /* 0x000ee20000000a00 */
[----:B--2---:R-:W-:-:S04]  /*1020*/  IMAD R27, R9, R0, UR4 ;  /* 0x00000004091b7e24 */ /* 0x004fc8000f8e0200 */
[C---:B------:R-:W-:Y:S02]  /*1030*/  IMAD.IADD R19, R27.reuse, 0x1, R0 ;  /* 0x000000011b137824 */ /* 0x040fe400078e0200 */
[----:B---3--:R-:W-:-:S04]  /*1040*/  IMAD.WIDE.U32 R26, R27, 0x4, R10 ;  /* 0x000000041b1a7825 */ /* 0x008fc800078e000a */
[----:B------:R-:W-:Y:S02]  /*1050*/  IMAD.WIDE.U32 R18, R19, 0x4, R10 ;  /* 0x0000000413127825 */ /* 0x000fe400078e000a */
[----:B------:R-:W2:Y:S04]  /*1060*/  LDG.E R26, desc[UR8][R26.64] ;  /* 0x000000081a1a7981 */ /* 0x000ea8000c1e1900 */
[----:B------:R-:W2:Y:S01]  /*1070*/  LDG.E R19, desc[UR8][R18.64] ;  /* 0x0000000812137981 */ /* 0x000ea2000c1e1900 */
[----:B-1----:R-:W1:Y:S01]  /*1080*/  MUFU.RCP64H R15, R7 ;  /* 0x00000007000f7308 */ /* 0x002e620000001800 */
[----:B------:R-:W-:Y:S01]  /*1090*/  I2FP.F32.U32 R9, R9 ;  /* 0x0000000900097245 */ /* 0x000fe20000201000 */
[----:B------:R-:W-:Y:S01]  /*10a0*/  IMAD.MOV.U32 R14, RZ, RZ, 0x1 ;  /* 0x00000001ff0e7424 */ /* 0x000fe200078e00ff */
[----:B------:R-:W-:Y:S03]  /*10b0*/  BSSY.RECONVERGENT B1, `(.L_x_13) ;  /* 0x000001e000017945 */ /* 0x000fe60003800200 */
[----:B------:R-:W-:-:S02]  /*10c0*/  FMUL R13, R24, R9 ;  /* 0x00000009180d7220 */ /* 0x000fc40000400000 */
[----:B------:R-:W-:Y:S08]  /*10d0*/  F2F.F64.F32 R8, R8 ;  /* 0x0000000800087310 */ /* 0x000ff00000201800 */
[----:B------:R-:W3:Y:S01]  /*10e0*/  F2F.F64.F32 R10, R13 ;  /* 0x0000000d000a7310 */ /* 0x000ee20000201800 */
[----:B-1----:R-:W-:-:S08]  /*10f0*/  DFMA R16, -R6, R14, 1 ;  /* 0x3ff000000610742b */ /* 0x002fd0000000010e */
[----:B------:R-:W-:-:S08]  /*1100*/  DFMA R16, R16, R16, R16 ;  /* 0x000000101010722b */ /* 0x000fd00000000010 */
[----:B------:R-:W-:-:S08]  /*1110*/  DFMA R14, R14, R16, R14 ;  /* 0x000000100e0e722b */ /* 0x000fd0000000000e */
[----:B------:R-:W-:-:S08]  /*1120*/  DFMA R16, -R6, R14, 1 ;  /* 0x3ff000000610742b */ /* 0x000fd0000000010e */
[----:B------:R-:W-:Y:S01]  /*1130*/  DFMA R16, R14, R16, R14 ;  /* 0x000000100e10722b */ /* 0x000fe2000000000e */
[----:B--2---:R-:W-:Y:S01]  /*1140*/  FADD R0, R19, -R26 ;  /* 0x8000001a13007221 */ /* 0x004fe20000000000 */
[----:B---3--:R-:W-:-:S03]  /*1150*/  DADD R18, R10, -1 ;  /* 0xbff000000a127429 */ /* 0x008fc60000000000 */
[----:B------:R-:W1:Y:S05]  /*1160*/  F2F.F64.F32 R10, R0 ;  /* 0x00000000000a7310 */ /* 0x000e6a0000201800 */
[----:B------:R-:W-:-:S03]  /*1170*/  DADD R18, R8, -R18 ;  /* 0x0000000008127229 */ /* 0x000fc60000000812 */
[----:B------:R2:W3:Y:S05]  /*1180*/  F2F.F64.F32 R8, R12 ;  /* 0x0000000c00087310 */ /* 0x0004ea0000201800 */
[----:B-1----:R-:W-:-:S08]  /*1190*/  DMUL R14, R10, R18 ;  /* 0x000000120a0e7228 */ /* 0x002fd00000000000 */
[----:B------:R-:W-:Y:S02]  /*11a0*/  DMUL R10, R14, R16 ;  /* 0x000000100e0a7228 */ /* 0x000fe40000000000 */
[----:B------:R-:W-:-:S06]  /*11b0*/  FSETP.GEU.AND P1, PT, |R15|, 6.5827683646048100446e-37, PT ;  /* 0x036000000f00780b */ /* 0x000fcc0003f2e200 */
[----:B------:R-:W-:-:S08]  /*11c0*/  DFMA R18, -R6, R10, R14 ;  /* 0x0000000a0612722b */ /* 0x000fd0000000010e */
[----:B------:R-:W-:-:S10]  /*11d0*/  DFMA R10, R16, R18, R10 ;  /* 0x00000012100a722b */ /* 0x000fd4000000000a */
[----:B------:R-:W-:-:S05]  /*11e0*/  FFMA R13, RZ, R7, R11 ;  /* 0x00000007ff0d7223 */ /* 0x000fca000000000b */
[----:B------:R-:W-:-:S13]  /*11f0*/  FSETP.GT.AND P0, PT, |R13|, 1.469367938527859385e-39, PT ;  /* 0x001000000d00780b */ /* 0x000fda0003f04200 */
[----:B--23--:R-:W-:Y:S05]  /*1200*/  @P0 BRA P1, `(.L_x_14) ;  /* 0x0000000000200947 */ /* 0x00cfea0000800000 */
[----:B------:R-:W-:Y:S01]  /*1210*/  IMAD.MOV.U32 R10, RZ, RZ, R14 ;  /* 0x000000ffff0a7224 */ /* 0x000fe200078e000e */
[----:B------:R-:W-:Y:S01]  /*1220*/  MOV R0, 0x1270 ;  /* 0x0000127000007802 */ /* 0x000fe20000000f00 */
[----:B------:R-:W-:Y:S02]  /*1230*/  IMAD.MOV.U32 R11, RZ, RZ, R15 ;  /* 0x000000ffff0b7224 */ /* 0x000fe400078e000f */
[----:B------:R-:W-:Y:S02]  /*1240*/  IMAD.MOV.U32 R14, RZ, RZ, R6 ;  /* 0x000000ffff0e7224 */ /* 0x000fe400078e0006 */
[----:B------:R-:W-:-:S07]  /*1250*/  IMAD.MOV.U32 R15, RZ, RZ, R7 ;  /* 0x000000ffff0f7224 */ /* 0x000fce00078e0007 */
[----:B0-----:R-:W-:Y:S05]  /*1260*/  CALL.REL.NOINC `($__internal_0_$__cuda_sm20_div_rn_f64_full) ;  /* 0x00000000004c7944 */ /* 0x001fea0003c00000 */
[----:B------:R-:W-:Y:S02]  /*1270*/  IMAD.MOV.U32 R10, RZ, RZ, R18 ;  /* 0x000000ffff0a7224 */ /* 0x000fe400078e0012 */
[----:B------:R-:W-:-:S07]  /*1280*/  IMAD.MOV.U32 R11, RZ, RZ, R19 ;  /* 0x000000ffff0b7224 */ /* 0x000fce00078e0013 */
.L_x_14:
[----:B------:R-:W-:Y:S05]  /*1290*/  BSYNC.RECONVERGENT B1 ;  /* 0x0000000000017941 */ /* 0x000fea0003800200 */
.L_x_13:
[----:B------:R-:W1:Y:S01]  /*12a0*/  F2F.F64.F32 R26, R26 ;  /* 0x0000001a001a7310 */ /* 0x000e620000201800 */
[----:B------:R-:W-:-:S08]  /*12b0*/  DADD R8, R8, R10 ;  /* 0x0000000008087229 */ /* 0x000fd0000000000a */
[----:B-1----:R-:W-:-:S06]  /*12c0*/  DADD R8, R8, R26 ;  /* 0x0000000008087229 */ /* 0x002fcc000000001a */
[----:B------:R2:W3:Y:S05]  /*12d0*/  F2F.F32.F64 R12, R8 ;  /* 0x00000008000c7310 */ /* 0x0004ea0000301000 */
.L_x_12:
[----:B------:R-:W-:Y:S05]  /*12e0*/  BSYNC.RECONVERGENT B0 ;  /* 0x0000000000007941 */ /* 0x000fea0003800200 */
.L_x_11:
[----:B------:R-:W4:Y:S01]  /*12f0*/  LDCU UR5, c[0x0][0x390] ;  /* 0x00007200ff0577ac */ /* 0x000f220008000800 */
[----:B------:R-:W-:-:S04]  /*1300*/  UIADD3 UR4, UPT, UPT, UR4, 0x1, URZ ;  /* 0x0000000104047890 */ /* 0x000fc8000fffe0ff */
[----:B----4-:R-:W-:-:S09]  /*1310*/  UISETP.NE.AND UP0, UPT, UR4, UR5, UPT ;  /* 0x000000050400728c */ /* 0x010fd2000bf05270 */
[----:B------:R-:W-:Y:S05]  /*1320*/  BRA.U UP0, `(.L_x_15) ;  /* 0xfffffff100707547 */ /* 0x000fea000b83ffff */
.L_x_2:
[----:B------:R-:W4:Y:S01]  /*1330*/  LDC.64 R4, c[0x0][0x388] ;  /* 0x0000e200ff047b82 */ /* 0x000f220000000a00 */
[----:B------:R-:W5:Y:S01]  /*1340*/  LDCU UR5, c[0x0][0x398] ;  /* 0x00007300ff0577ac */ /* 0x000f620008000800 */
[----:B---3--:R-:W-:Y:S01]  /*1350*/  FMUL R25, R25, R12 ;  /* 0x0000000c19197220 */ /* 0x008fe20000400000 */
[----:B-----5:R-:W-:-:S04]  /*1360*/  IMAD R3, R3, UR5, R2 ;  /* 0x0000000503037c24 */ /* 0x020fc8000f8e0202 */
[----:B----4-:R-:W-:-:S05]  /*1370*/  IMAD.WIDE R2, R3, 0x4, R4 ;  /* 0x0000000403027825 */ /* 0x010fca00078e0204 */
[----:B------:R-:W-:Y:S01]  /*1380*/  STG.E desc[UR8][R2.64], R25 ;  /* 0x0000001902007986 */ /* 0x000fe2000c101908 */
[----:B------:R-:W-:Y:S05]  /*1390*/  EXIT ;  /* 0x000000000000794d */ /* 0x000fea0003800000 */
        .weak           $__internal_0_$__cuda_sm20_div_rn_f64_full
        .type           $__internal_0_$__cuda_sm20_div_rn_f64_full,@function
        .size           $__internal_0_$__cuda_sm20_div_rn_f64_full,($__internal_1_$__cuda_sm3x_div_rn_noftz_f32_slowpath - $__internal_0_$__cuda_sm20_div_rn_f64_full)
$__internal_0_$__cuda_sm20_div_rn_f64_full:
[----:B------:R-:W-:Y:S01]  /*13a0*/  FSETP.GEU.AND P2, PT, |R11|, 1.469367938527859385e-39, PT ;  /* 0x001000000b00780b */ /* 0x000fe20003f4e200 */
[----:B------:R-:W-:Y:S01]  /*13b0*/  IMAD.MOV.U32 R28, RZ, RZ, 0x1ca00000 ;  /* 0x1ca00000ff1c7424 */ /* 0x000fe200078e00ff */
[C---:B------:R-:W-:Y:S01]  /*13c0*/  FSETP.GEU.AND P0, PT, |R15|.reuse, 1.469367938527859385e-39, PT ;  /* 0x001000000f00780b */ /* 0x040fe20003f0e200 */
[----:B------:R-:W-:Y:S01]  /*13d0*/  IMAD.MOV.U32 R18, RZ, RZ, 0x1 ;  /* 0x00000001ff127424 */ /* 0x000fe200078e00ff */
[----:B------:R-:W-:Y:S01]  /*13e0*/  LOP3.LUT R12, R15, 0x800fffff, RZ, 0xc0, !PT ;  /* 0x800fffff0f0c7812 */ /* 0x000fe200078ec0ff */
[----:B------:R-:W-:Y:S01]  /*13f0*/  BSSY.RECONVERGENT B2, `(.L_x_16) ;  /* 0x0000052000027945 */ /* 0x000fe20003800200 */
[----:B------:R-:W-:Y:S02]  /*1400*/  LOP3.LUT R27, R11, 0x7ff00000, RZ, 0xc0, !PT ;  /* 0x7ff000000b1b7812 */ /* 0x000fe400078ec0ff */
[----:B------:R-:W-:Y:S01]  /*1410*/  LOP3.LUT R13, R12, 0x3ff00000, RZ, 0xfc, !PT ;  /* 0x3ff000000c0d7812 */ /* 0x000fe200078efcff */
[----:B------:R-:W-:Y:S01]  /*1420*/  IMAD.MOV.U32 R12, RZ, RZ, R14 ;  /* 0x000000ffff0c7224 */ /* 0x000fe200078e000e */
[----:B------:R-:W-:-:S03]  /*1430*/  LOP3.LUT R29, R15, 0x7ff00000, RZ, 0xc0, !PT ;  /* 0x7ff000000f1d7812 */ /* 0x000fc600078ec0ff */
[----:B------:R-:W-:Y:S01]  /*1440*/  @!P2 LOP3.LUT R16, R15, 0x7ff00000, RZ, 0xc0, !PT ;  /* 0x7ff000000f10a812 */ /* 0x000fe200078ec0ff */
[----:B------:R-:W-:Y:S01]  /*1450*/  @!P2 IMAD.MOV.U32 R20, RZ, RZ, RZ ;  /* 0x000000ffff14a224 */ /* 0x000fe200078e00ff */
[----:B------:R-:W-:Y:S01]  /*1460*/  @!P0 DMUL R12, R14, 8.98846567431157953865e+307 ;  /* 0x7fe000000e0c8828 */ /* 0x000fe20000000000 */
[C---:B------:R-:W-:Y:S02]  /*1470*/  ISETP.GE.U32.AND P1, PT, R27.reuse, R29, PT ;  /* 0x0000001d1b00720c */ /* 0x040fe40003f26070 */
[----:B------:R-:W-:Y:S01]  /*1480*/  @!P2 ISETP.GE.U32.AND P3, PT, R27, R16, PT ;  /* 0x000000101b00a20c */ /* 0x000fe20003f66070 */
[----:B------:R-:W-:Y:S01]  /*1490*/  IMAD.MOV.U32 R16, RZ, RZ, R10 ;  /* 0x000000ffff107224 */ /* 0x000fe200078e000a */
[C---:B------:R-:W-:Y:S01]  /*14a0*/  SEL R17, R28.reuse, 0x63400000, !P1 ;  /* 0x634000001c117807 */ /* 0x040fe20004800000 */
[----:B------:R-:W0:Y:S01]  /*14b0*/  MUFU.RCP64H R19, R13 ;  /* 0x0000000d00137308 */ /* 0x000e220000001800 */
[----:B------:R-:W-:Y:S02]  /*14c0*/  @!P2 SEL R21, R28, 0x63400000, !P3 ;  /* 0x634000001c15a807 */ /* 0x000fe40005800000 */
[----:B------:R-:W-:-:S02]  /*14d0*/  LOP3.LUT R17, R17, 0x800fffff, R11, 0xf8, !PT ;  /* 0x800fffff11117812 */ /* 0x000fc400078ef80b */
[----:B------:R-:W-:Y:S02]  /*14e0*/  @!P2 LOP3.LUT R21, R21, 0x80000000, R11, 0xf8, !PT ;  /* 0x800000001515a812 */ /* 0x000fe400078ef80b */
[----:B------:R-:W-:Y:S02]  /*14f0*/  @!P0 LOP3.LUT R29, R13, 0x7ff00000, RZ, 0xc0, !PT ;  /* 0x7ff000000d1d8812 */ /* 0x000fe400078ec0ff */
[----:B------:R-:W-:-:S06]  /*1500*/  @!P2 LOP3.LUT R21, R21, 0x100000, RZ, 0xfc, !PT ;  /* 0x001000001515a812 */ /* 0x000fcc00078efcff */
[----:B------:R-:W-:Y:S02]  /*1510*/  @!P2 DFMA R16, R16, 2, -R20 ;  /* 0x400000001010a82b */ /* 0x000fe40000000814 */
[----:B0-----:R-:W-:-:S08]  /*1520*/  DFMA R20, R18, -R12, 1 ;  /* 0x3ff000001214742b */ /* 0x001fd0000000080c */
[----:B------:R-:W-:-:S08]  /*1530*/  DFMA R20, R20, R20, R20 ;  /* 0x000000141414722b */ /* 0x000fd00000000014 */
[----:B------:R-:W-:-:S08]  /*1540*/  DFMA R20, R18, R20, R18 ;  /* 0x000000141214722b */ /* 0x000fd00000000012 */
[----:B------:R-:W-:-:S08]  /*1550*/  DFMA R18, R20, -R12, 1 ;  /* 0x3ff000001412742b */ /* 0x000fd0000000080c */
[----:B------:R-:W-:-:S08]  /*1560*/  DFMA R18, R20, R18, R20 ;  /* 0x000000121412722b */ /* 0x000fd00000000014 */
[----:B------:R-:W-:-:S08]  /*1570*/  DMUL R20, R18, R16 ;  /* 0x0000001012147228 */ /* 0x000fd00000000000 */
[----:B------:R-:W-:-:S08]  /*1580*/  DFMA R22, R20, -R12, R16 ;  /* 0x8000000c1416722b */ /* 0x000fd00000000010 */
[----:B------:R-:W-:Y:S01]  /*1590*/  DFMA R22, R18, R22, R20 ;  /* 0x000000161216722b */ /* 0x000fe20000000014 */
[----:B------:R-:W-:Y:S01]  /*15a0*/  IMAD.MOV.U32 R20, RZ, RZ, R27 ;  /* 0x000000ffff147224 */ /* 0x000fe200078e001b */
[----:B------:R-:W-:-:S05]  /*15b0*/  @!P2 LOP3.LUT R20, R17, 0x7ff00000, RZ, 0xc0, !PT ;  /* 0x7ff000001114a812 */ /* 0x000fca00078ec0ff */
[----:B------:R-:W-:-:S05]  /*15c0*/  VIADD R18, R20, 0xffffffff ;  /* 0xffffffff14127836 */ /* 0x000fca0000000000 */
[----:B------:R-:W-:Y:S01]  /*15d0*/  ISETP.GT.U32.AND P0, PT, R18, 0x7feffffe, PT ;  /* 0x7feffffe1200780c */ /* 0x000fe20003f04070 */
[----:B------:R-:W-:-:S05]  /*15e0*/  VIADD R18, R29, 0xffffffff ;  /* 0xffffffff1d127836 */ /* 0x000fca0000000000 */
[----:B------:R-:W-:-:S13]  /*15f0*/  ISETP.GT.U32.OR P0, PT, R18, 0x7feffffe, P0 ;  /* 0x7feffffe1200780c */ /* 0x000fda0000704470 */
[----:B------:R-:W-:Y:S05]  /*1600*/  @P0 BRA `(.L_x_17) ;  /* 0x00000000006c0947 */ /* 0x000fea0003800000 */
[----:B------:R-:W-:-:S04]  /*1610*/  LOP3.LUT R18, R15, 0x7ff00000, RZ, 0xc0, !PT ;  /* 0x7ff000000f127812 */ /* 0x000fc800078ec0ff */
[CC--:B------:R-:W-:Y:S02]  /*1620*/  VIADDMNMX R10, R27.reuse, -R18.reuse, 0xb9600000, !PT ;  /* 0xb96000001b0a7446 */ /* 0x0c0fe40007800912 */
[----:B------:R-:W-:Y:S02]  /*1630*/  ISETP.GE.U32.AND P0, PT, R27, R18, PT ;  /* 0x000000121b00720c */ /* 0x000fe40003f06070 */
[----:B------:R-:W-:Y:S02]  /*1640*/  VIMNMX R10, PT, PT, R10, 0x46a00000, PT ;  /* 0x46a000000a0a7848 */ /* 0x000fe40003fe0100 */
[----:B------:R-:W-:-:S05]  /*1650*/  SEL R11, R28, 0x63400000, !P0 ;  /* 0x634000001c0b7807 */ /* 0x000fca0004000000 */
[----:B------:R-:W-:Y:S02]  /*1660*/  IMAD.IADD R20, R10, 0x1, -R11 ;  /* 0x000000010a147824 */ /* 0x000fe400078e0a0b */
[----:B------:R-:W-:Y:S02]  /*1670*/  IMAD.MOV.U32 R10, RZ, RZ, RZ ;  /* 0x000000ffff0a7224 */ /* 0x000fe400078e00ff */
[----:B------:R-:W-:-:S06]  /*1680*/  VIADD R11, R20, 0x7fe00000 ;  /* 0x7fe00000140b7836 */ /* 0x000fcc0000000000 */
[----:B------:R-:W-:-:S10]  /*1690*/  DMUL R18, R22, R10 ;  /* 0x0000000a16127228 */ /* 0x000fd40000000000 */
[----:B------:R-:W-:-:S13]  /*16a0*/  FSETP.GTU.AND P0, PT, |R19|, 1.469367938527859385e-39, PT ;  /* 0x001000001300780b */ /* 0x000fda0003f0c200 */
[----:B------:R-:W-:Y:S05]  /*16b0*/  @P0 BRA `(.L_x_18) ;  /* 0x0000000000940947 */ /* 0x000fea0003800000 */
[----:B------:R-:W-:-:S06]  /*16c0*/  DFMA R12, R22, -R12, R16 ;  /* 0x8000000c160c722b */ /* 0x000fcc0000000010 */
[----:B------:R-:W-:-:S04]  /*16d0*/  IMAD.MOV.U32 R12, RZ, RZ, RZ ;  /* 0x000000ffff0c7224 */ /* 0x000fc800078e00ff */
[C---:B------:R-:W-:Y:S02]  /*16e0*/  FSETP.NEU.AND P0, PT, R13.reuse, RZ, PT ;  /* 0x000000ff0d00720b */ /* 0x040fe40003f0d000 */
[----:B------:R-:W-:-:S04]  /*16f0*/  LOP3.LUT R15, R13, 0x80000000, R15, 0x48, !PT ;  /* 0x800000000d0f7812 */ /* 0x000fc800078e480f */
[----:B------:R-:W-:-:S07]  /*1700*/  LOP3.LUT R13, R15, R11, RZ, 0xfc, !PT ;  /* 0x0000000b0f0d7212 */ /* 0x000fce00078efcff */
[----:B------:R-:W-:Y:S05]  /*1710*/  @!P0 BRA `(.L_x_18) ;  /* 0x00000000007c8947 */ /* 0x000fea0003800000 */
[----:B------:R-:W-:Y:S01]  /*1720*/  IMAD.MOV R11, RZ, RZ, -R20 ;  /* 0x000000ffff0b7224 */ /* 0x000fe200078e0a14 */
[----:B------:R-:W-:Y:S01]  /*1730*/  DMUL.RP R12, R22, R12 ;  /* 0x0000000c160c7228 */ /* 0x000fe20000008000 */
[----:B------:R-:W-:-:S06]  /*1740*/  IMAD.MOV.U32 R10, RZ, RZ, RZ ;  /* 0x000000ffff0a7224 */ /* 0x000fcc00078e00ff */
[----:B------:R-:W-:-:S03]  /*1750*/  DFMA R10, R18, -R10, R22 ;  /* 0x8000000a120a722b */ /* 0x000fc60000000016 */
[----:B------:R-:W-:-:S03]  /*1760*/  LOP3.LUT R15, R13, R15, RZ, 0x3c, !PT ;  /* 0x0000000f0d0f7212 */ /* 0x000fc600078e3cff */
[----:B------:R-:W-:-:S04]  /*1770*/  IADD3 R10, PT, PT, -R20, -0x43300000, RZ ;  /* 0xbcd00000140a7810 */ /* 0x000fc80007ffe1ff */
[----:B------:R-:W-:-:S04]  /*1780*/  FSETP.NEU.AND P0, PT, |R11|, R10, PT ;  /* 0x0000000a0b00720b */ /* 0x000fc80003f0d200 */
[----:B------:R-:W-:Y:S02]  /*1790*/  FSEL R18, R12, R18, !P0 ;  /* 0x000000120c127208 */ /* 0x000fe40004000000 */
[----:B------:R-:W-:Y:S01]  /*17a0*/  FSEL R19, R15, R19, !P0 ;  /* 0x000000130f137208 */ /* 0x000fe20004000000 */
[----:B------:R-:W-:Y:S06]  /*17b0*/  BRA `(.L_x_18) ;  /* 0x0000000000547947 */ /* 0x000fec0003800000 */
.L_x_17:
[----:B------:R-:W-:-:S14]  /*17c0*/  DSETP.NAN.AND P0, PT, R10, R10, PT ;  /* 0x0000000a0a00722a */ /* 0x000fdc0003f08000 */
[----:B------:R-:W-:Y:S05]  /*17d0*/  @P0 BRA `(.L_x_19) ;  /* 0x0000000000440947 */ /* 0x000fea0003800000 */
[----:B------:R-:W-:-:S14]  /*17e0*/  DSETP.NAN.AND P0, PT, R14, R14, PT ;  /* 0x0000000e0e00722a */ /* 0x000fdc0003f08000 */
[----:B------:R-:W-:Y:S05]  /*17f0*/  @P0 BRA `(.L_x_20) ;  /* 0x0000000000300947 */ /* 0x000fea0003800000 */
[----:B------:R-:W-:Y:S01]  /*1800*/  ISETP.NE.AND P0, PT, R20, R29, PT ;  /* 0x0000001d1400720c */ /* 0x000fe20003f05270 */
[----:B------:R-:W-:Y:S02]  /*1810*/  IMAD.MOV.U32 R18, RZ, RZ, 0x0 ;  /* 0x00000000ff127424 */ /* 0x000fe400078e00ff */
[----:B------:R-:W-:-:S10]  /*1820*/  IMAD.MOV.U32 R19, RZ, RZ, -0x80000 ;  /* 0xfff80000ff137424 */ /* 0x000fd400078e00ff */
[----:B------:R-:W-:Y:S05]  /*1830*/  @!P0 BRA `(.L_x_18) ;  /* 0x0000000000348947 */ /* 0x000fea0003800000 */
[----:B------:R-:W-:Y:S02]  /*1840*/  ISETP.NE.AND P0, PT, R20, 0x7ff00000, PT ;  /* 0x7ff000001400780c */ /* 0x000fe40003f05270 */
[----:B------:R-:W-:Y:S02]  /*1850*/  LOP3.LUT R19, R11, 0x80000000, R15, 0x48, !PT ;  /* 0x800000000b137812 */ /* 0x000fe400078e480f */
[----:B------:R-:W-:-:S13]  /*1860*/  ISETP.EQ.OR P0, PT, R29, RZ, !P0 ;  /* 0x000000ff1d00720c */ /* 0x000fda0004702670 */
[----:B------:R-:W-:Y:S01]  /*1870*/  @P0 LOP3.LUT R10, R19, 0x7ff00000, RZ, 0xfc, !PT ;  /* 0x7ff00000130a0812 */ /* 0x000fe200078efcff */
[----:B------:R-:W-:Y:S02]  /*1880*/  @!P0 IMAD.MOV.U32 R18, RZ, RZ, RZ ;  /* 0x000000ffff128224 */ /* 0x000fe400078e00ff */
[----:B------:R-:W-:Y:S02]  /*1890*/  @P0 IMAD.MOV.U32 R18, RZ, RZ, RZ ;  /* 0x000000ffff120224 */ /* 0x000fe400078e00ff */
[----:B------:R-:W-:Y:S01]  /*18a0*/  @P0 IMAD.MOV.U32 R19, RZ, RZ, R10 ;  /* 0x000000ffff130224 */ /* 0x000fe200078e000a */
[----:B------:R-:W-:Y:S06]  /*18b0*/  BRA `(.L_x_18) ;  /* 0x0000000000147947 */ /* 0x000fec0003800000 */
.L_x_20:
[----:B------:R-:W-:Y:S01]  /*18c0*/  LOP3.LUT R19, R15, 0x80000, RZ, 0xfc, !PT ;  /* 0x000800000f137812 */ /* 0x000fe200078efcff */
[----:B------:R-:W-:Y:S01]  /*18d0*/  IMAD.MOV.U32 R18, RZ, RZ, R14 ;  /* 0x000000ffff127224 */ /* 0x000fe200078e000e */
[----:B------:R-:W-:Y:S06]  /*18e0*/  BRA `(.L_x_18) ;  /* 0x0000000000087947 */ /* 0x000fec0003800000 */
.L_x_19:
[----:B------:R-:W-:Y:S01]  /*18f0*/  LOP3.LUT R19, R11, 0x80000, RZ, 0xfc, !PT ;  /* 0x000800000b137812 */ /* 0x000fe200078efcff */
[----:B------:R-:W-:-:S07]  /*1900*/  IMAD.MOV.U32 R18, RZ, RZ, R10 ;  /* 0x000000ffff127224 */ /* 0x000fce00078e000a */
.L_x_18:
[----:B------:R-:W-:Y:S05]  /*1910*/  BSYNC.RECONVERGENT B2 ;  /* 0x0000000000027941 */ /* 0x000fea0003800200 */
.L_x_16:
[----:B------:R-:W-:Y:S02]  /*1920*/  IMAD.MOV.U32 R10, RZ, RZ, R0 ;  /* 0x000000ffff0a7224 */ /* 0x000fe400078e0000 */
[----:B------:R-:W-:-:S04]  /*1930*/  IMAD.MOV.U32 R11, RZ, RZ, 0x0 ;  /* 0x00000000ff0b7424 */ /* 0x000fc800078e00ff */
[----:B------:R-:W-:Y:S05]  /*1940*/  RET.REL.NODEC R10 `(_Z8anglesumPfS_iiiff) ;  /* 0xffffffe40aac7950 */ /* 0x000fea0003c3ffff */
        .weak           $__internal_1_$__cuda_sm3x_div_rn_noftz_f32_slowpath
        .type           $__internal_1_$__cuda_sm3x_div_rn_noftz_f32_slowpath,@function
        .size           $__internal_1_$__cuda_sm3x_div_rn_noftz_f32_slowpath,(.L_x_34 - $__internal_1_$__cuda_sm3x_div_rn_noftz_f32_slowpath)
$__internal_1_$__cuda_sm3x_div_rn_noftz_f32_slowpath:
[----:B------:R-:W-:Y:S01]  /*1950*/  SHF.R.U32.HI R9, RZ, 0x17, R24 ;  /* 0x00000017ff097819 */ /* 0x000fe20000011618 */
[----:B------:R-:W-:Y:S01]  /*1960*/  BSSY.RECONVERGENT B1, `(.L_x_21) ;  /* 0x0000064000017945 */ /* 0x000fe20003800200 */
[--C-:B------:R-:W-:Y:S01]  /*1970*/  SHF.R.U32.HI R11, RZ, 0x17, R0.reuse ;  /* 0x00000017ff0b7819 */ /* 0x100fe20000011600 */
[----:B------:R-:W-:Y:S01]  /*1980*/  IMAD.MOV.U32 R13, RZ, RZ, R0 ;  /* 0x000000ffff0d7224 */ /* 0x000fe200078e0000 */
[----:B------:R-:W-:Y:S01]  /*1990*/  LOP3.LUT R9, R9, 0xff, RZ, 0xc0, !PT ;  /* 0x000000ff09097812 */ /* 0x000fe200078ec0ff */
[----:B------:R-:W-:Y:S01]  /*19a0*/  IMAD.MOV.U32 R14, RZ, RZ, R24 ;  /* 0x000000ffff0e7224 */ /* 0x000fe200078e0018 */
[----:B------:R-:W-:-:S03]  /*19b0*/  LOP3.LUT R18, R11, 0xff, RZ, 0xc0, !PT ;  /* 0x000000ff0b127812 */ /* 0x000fc600078ec0ff */
[----:B------:R-:W-:Y:S02]  /*19c0*/  VIADD R16, R9, 0xffffffff ;  /* 0xffffffff09107836 */ /* 0x000fe40000000000 */
[----:B------:R-:W-:-:S03]  /*19d0*/  VIADD R15, R18, 0xffffffff ;  /* 0xffffffff120f7836 */ /* 0x000fc60000000000 */
[----:B------:R-:W-:-:S04]  /*19e0*/  ISETP.GT.U32.AND P0, PT, R16, 0xfd, PT ;  /* 0x000000fd1000780c */ /* 0x000fc80003f04070 */
[----:B------:R-:W-:-:S13]  /*19f0*/  ISETP.GT.U32.OR P0, PT, R15, 0xfd, P0 ;  /* 0x000000fd0f00780c */ /* 0x000fda0000704470 */
[----:B------:R-:W-:Y:S01]  /*1a00*/  @!P0 IMAD.MOV.U32 R11, RZ, RZ, RZ ;  /* 0x000000ffff0b8224 */ /* 0x000fe200078e00ff */
[----:B------:R-:W-:Y:S06]  /*1a10*/  @!P0 BRA `(.L_x_22) ;  /* 0x00000000005c8947 */ /* 0x000fec0003800000 */
[----:B------:R-:W-:Y:S02]  /*1a20*/  FSETP.GTU.FTZ.AND P1, PT, |R24|, +INF , PT ;  /* 0x7f8000001800780b */ /* 0x000fe40003f3c200 */
[----:B------:R-:W-:-:S04]  /*1a30*/  FSETP.GTU.FTZ.AND P0, PT, |R0|, +INF , PT ;  /* 0x7f8000000000780b */ /* 0x000fc80003f1c200 */
[----:B------:R-:W-:-:S13]  /*1a40*/  PLOP3.LUT P0, PT, P0, P1, PT, 0xf8, 0x8f ;  /* 0x00000000008f781c */ /* 0x000fda0000703f70 */
[----:B------:R-:W-:Y:S05]  /*1a50*/  @P0 BRA `(.L_x_23) ;  /* 0x00000004004c0947 */ /* 0x000fea0003800000 */
[----:B------:R-:W-:-:S13]  /*1a60*/  LOP3.LUT P0, RZ, R14, 0x7fffffff, R13, 0xc8, !PT ;  /* 0x7fffffff0eff7812 */ /* 0x000fda000780c80d */
[----:B------:R-:W-:Y:S05]  /*1a70*/  @!P0 BRA `(.L_x_24) ;  /* 0x00000004003c8947 */ /* 0x000fea0003800000 */
[----:B------:R-:W-:Y:S02]  /*1a80*/  FSETP.NEU.FTZ.AND P1, PT, |R0|, +INF , PT ;  /* 0x7f8000000000780b */ /* 0x000fe40003f3d200 */
[----:B------:R-:W-:Y:S02]  /*1a90*/  FSETP.NEU.FTZ.AND P2, PT, |R24|, +INF , PT ;  /* 0x7f8000001800780b */ /* 0x000fe40003f5d200 */
[----:B------:R-:W-:-:S11]  /*1aa0*/  FSETP.NEU.FTZ.AND P0, PT, |R0|, +INF , PT ;  /* 0x7f8000000000780b */ /* 0x000fd60003f1d200 */
[----:B------:R-:W-:Y:S05]  /*1ab0*/  @!P2 BRA !P1, `(.L_x_24) ;  /* 0x00000004002ca947 */ /* 0x000fea0004800000 */
[----:B------:R-:W-:-:S04]  /*1ac0*/  LOP3.LUT P1, RZ, R13, 0x7fffffff, RZ, 0xc0, !PT ;  /* 0x7fffffff0dff7812 */ /* 0x000fc8000782c0ff */
[----:B------:R-:W-:-:S13]  /*1ad0*/  PLOP3.LUT P1, PT, P2, P1, PT, 0x2f, 0xf2 ;  /* 0x0000000000f2781c */ /* 0x000fda0001722577 */
[----:B------:R-:W-:Y:S05]  /*1ae0*/  @P1 BRA `(.L_x_25) ;  /* 0x0000000400181947 */ /* 0x000fea0003800000 */
[----:B------:R-:W-:-:S04]  /*1af0*/  LOP3.LUT P1, RZ, R14, 0x7fffffff, RZ, 0xc0, !PT ;  /* 0x7fffffff0eff7812 */ /* 0x000fc8000782c0ff */
[----:B------:R-:W-:-:S13]  /*1b00*/  PLOP3.LUT P0, PT, P0, P1, PT, 0x2f, 0xf2 ;  /* 0x0000000000f2781c */ /* 0x000fda0000702577 */
[----:B------:R-:W-:Y:S05]  /*1b10*/  @P0 BRA `(.L_x_26) ;  /* 0x0000000400000947 */ /* 0x000fea0003800000 */
[----:B------:R-:W-:Y:S02]  /*1b20*/  ISETP.GE.AND P0, PT, R15, RZ, PT ;  /* 0x000000ff0f00720c */ /* 0x000fe40003f06270 */
[----:B------:R-:W-:-:S11]  /*1b30*/  ISETP.GE.AND P1, PT, R16, RZ, PT ;  /* 0x000000ff1000720c */ /* 0x000fd60003f26270 */
[----:B------:R-:W-:Y:S02]  /*1b40*/  @P0 IMAD.MOV.U32 R11, RZ, RZ, RZ ;  /* 0x000000ffff0b0224 */ /* 0x000fe400078e00ff */
[----:B------:R-:W-:Y:S01]  /*1b50*/  @!P0 FFMA R13, R0, 1.84467440737095516160e+19, RZ ;  /* 0x5f800000000d8823 */ /* 0x000fe200000000ff */
[----:B------:R-:W-:Y:S02]  /*1b60*/  @!P0 IMAD.MOV.U32 R11, RZ, RZ, -0x40 ;  /* 0xffffffc0ff0b8424 */ /* 0x000fe400078e00ff */
[----:B------:R-:W-:Y:S02]  /*1b70*/  @!P1 FFMA R14, R24, 1.84467440737095516160e+19, RZ ;  /* 0x5f800000180e9823 */ /* 0x000fe400000000ff */
[----:B------:R-:W-:-:S07]  /*1b80*/  @!P1 VIADD R11, R11, 0x40 ;  /* 0x000000400b0b9836 */ /* 0x000fce0000000000 */
.L_x_22:
[----:B------:R-:W-:Y:S01]  /*1b90*/  LEA R15, R9, 0xc0800000, 0x17 ;  /* 0xc0800000090f7811 */ /* 0x000fe200078eb8ff */
[----:B------:R-:W-:Y:S04]  /*1ba0*/  BSSY.RECONVERGENT B2, `(.L_x_27) ;  /* 0x0000036000027945 */ /* 0x000fe80003800200 */
[----:B------:R-:W-:Y:S02]  /*1bb0*/  IMAD.IADD R15, R14, 0x1, -R15 ;  /* 0x000000010e0f7824 */ /* 0x000fe400078e0a0f */
[----:B------:R-:W-:Y:S02]  /*1bc0*/  VIADD R14, R18, 0xffffff81 ;  /* 0xffffff81120e7836 */ /* 0x000fe40000000000 */
[----:B------:R-:W0:Y:S01]  /*1bd0*/  MUFU.RCP R16, R15 ;  /* 0x0000000f00107308 */ /* 0x000e220000001000 */
[----:B------:R-:W-:Y:S01]  /*1be0*/  FADD.FTZ R17, -R15, -RZ ;  /* 0x800000ff0f117221 */ /* 0x000fe20000010100 */
[C---:B------:R-:W-:Y:S01]  /*1bf0*/  IMAD R0, R14.reuse, -0x800000, R13 ;  /* 0xff8000000e007824 */ /* 0x040fe200078e020d */
[----:B------:R-:W-:-:S05]  /*1c00*/  IADD3 R14, PT, PT, R14, 0x7f, -R9 ;  /* 0x0000007f0e0e7810 */ /* 0x000fca0007ffe809 */
[----:B------:R-:W-:Y:S02]  /*1c10*/  IMAD.IADD R14, R14, 0x1, R11 ;  /* 0x000000010e0e7824 */ /* 0x000fe400078e020b */
[----:B0-----:R-:W-:-:S04]  /*1c20*/  FFMA R19, R16, R17, 1 ;  /* 0x3f80000010137423 */ /* 0x001fc80000000011 */
[----:B------:R-:W-:-:S04]  /*1c30*/  FFMA R13, R16, R19, R16 ;  /* 0x00000013100d7223 */ /* 0x000fc80000000010 */
[----:B------:R-:W-:-:S04]  /*1c40*/  FFMA R16, R0, R13, RZ ;  /* 0x0000000d00107223 */ /* 0x000fc800000000ff */
[----:B------:R-:W-:-:S04]  /*1c50*/  FFMA R18, R17, R16, R0 ;  /* 0x0000001011127223 */ /* 0x000fc80000000000 */
[----:B------:R-:W-:-:S04]  /*1c60*/  FFMA R18, R13, R18, R16 ;  /* 0x000000120d127223 */ /* 0x000fc80000000010 */
[----:B------:R-:W-:-:S04]  /*1c70*/  FFMA R17, R17, R18, R0 ;  /* 0x0000001211117223 */ /* 0x000fc80000000000 */
[----:B------:R-:W-:-:S05]  /*1c80*/  FFMA R0, R13, R17, R18 ;  /* 0x000000110d007223 */ /* 0x000fca0000000012 */
[----:B------:R-:W-:-:S04]  /*1c90*/  SHF.R.U32.HI R9, RZ, 0x17, R0 ;  /* 0x00000017ff097819 */ /* 0x000fc80000011600 */
[----:B------:R-:W-:-:S05]  /*1ca0*/  LOP3.LUT R9, R9, 0xff, RZ, 0xc0, !PT ;  /* 0x000000ff09097812 */ /* 0x000fca00078ec0ff */
[----:B------:R-:W-:-:S04]  /*1cb0*/  IMAD.IADD R15, R9, 0x1, R14 ;  /* 0x00000001090f7824 */ /* 0x000fc800078e020e */
[----:B------:R-:W-:-:S05]  /*1cc0*/  VIADD R9, R15, 0xffffffff ;  /* 0xffffffff0f097836 */ /* 0x000fca0000000000 */
[----:B------:R-:W-:-:S13]  /*1cd0*/  ISETP.GE.U32.AND P0, PT, R9, 0xfe, PT ;  /* 0x000000fe0900780c */ /* 0x000fda0003f06070 */
[----:B------:R-:W-:Y:S05]  /*1ce0*/  @!P0 BRA `(.L_x_28) ;  /* 0x0000000000808947 */ /* 0x000fea0003800000 */
[----:B------:R-:W-:-:S13]  /*1cf0*/  ISETP.GT.AND P0, PT, R15, 0xfe, PT ;  /* 0x000000fe0f00780c */ /* 0x000fda0003f04270 */
[----:B------:R-:W-:Y:S05]  /*1d00*/  @P0 BRA `(.L_x_29) ;  /* 0x00000000006c0947 */ /* 0x000fea0003800000 */
[----:B------:R-:W-:-:S13]  /*1d10*/  ISETP.GE.AND P0, PT, R15, 0x1, PT ;  /* 0x000000010f00780c */ /* 0x000fda0003f06270 */
[----:B------:R-:W-:Y:S05]  /*1d20*/  @P0 BRA `(.L_x_30) ;  /* 0x0000000000740947 */ /* 0x000fea0003800000 */
[----:B------:R-:W-:Y:S02]  /*1d30*/  ISETP.GE.AND P0, PT, R15, -0x18, PT ;  /* 0xffffffe80f00780c */ /* 0x000fe40003f06270 */
[----:B------:R-:W-:-:S11]  /*1d40*/  LOP3.LUT R0, R0, 0x80000000, RZ, 0xc0, !PT ;  /* 0x8000000000007812 */ /* 0x000fd600078ec0ff */
[----:B------:R-:W-:Y:S05]  /*1d50*/  @!P0 BRA `(.L_x_30) ;  /* 0x0000000000688947 */ /* 0x000fea0003800000 */
[-CC-:B------:R-:W-:Y:S01]  /*1d60*/  FFMA.RZ R9, R13, R17.reuse, R18.reuse ;  /* 0x000000110d097223 */ /* 0x180fe2000000c012 */
[----:B------:R-:W-:Y:S02]  /*1d70*/  VIADD R16, R15, 0x20 ;  /* 0x000000200f107836 */ /* 0x000fe40000000000 */
[-CC-:B------:R-:W-:Y:S01]  /*1d80*/  FFMA.RM R14, R13, R17.reuse, R18.reuse ;  /* 0x000000110d0e7223 */ /* 0x180fe20000004012 */
[----:B------:R-:W-:Y:S02]  /*1d90*/  ISETP.NE.AND P2, PT, R15, RZ, PT ;  /* 0x000000ff0f00720c */ /* 0x000fe40003f45270 */
[----:B------:R-:W-:Y:S01]  /*1da0*/  LOP3.LUT R11, R9, 0x7fffff, RZ, 0xc0, !PT ;  /* 0x007fffff090b7812 */ /* 0x000fe200078ec0ff */
[----:B------:R-:W-:Y:S01]  /*1db0*/  FFMA.RP R9, R13, R17, R18 ;  /* 0x000000110d097223 */ /* 0x000fe20000008012 */
[----:B------:R-:W-:Y:S01]  /*1dc0*/  IMAD.MOV R13, RZ, RZ, -R15 ;  /* 0x000000ffff0d7224 */ /* 0x000fe200078e0a0f */
[----:B------:R-:W-:Y:S02]  /*1dd0*/  ISETP.NE.AND P1, PT, R15, RZ, PT ;  /* 0x000000ff0f00720c */ /* 0x000fe40003f25270 */
[----:B------:R-:W-:-:S02]  /*1de0*/  LOP3.LUT R11, R11, 0x800000, RZ, 0xfc, !PT ;  /* 0x008000000b0b7812 */ /* 0x000fc400078efcff */
[----:B------:R-:W-:Y:S02]  /*1df0*/  FSETP.NEU.FTZ.AND P0, PT, R9, R14, PT ;  /* 0x0000000e0900720b */ /* 0x000fe40003f1d000 */
[----:B------:R-:W-:Y:S02]  /*1e00*/  SHF.L.U32 R16, R11, R16, RZ ;  /* 0x000000100b107219 */ /* 0x000fe400000006ff */
[----:B------:R-:W-:Y:S02]  /*1e10*/  SEL R14, R13, RZ, P2 ;  /* 0x000000ff0d0e7207 */ /* 0x000fe40001000000 */
[----:B------:R-:W-:Y:S02]  /*1e20*/  ISETP.NE.AND P1, PT, R16, RZ, P1 ;  /* 0x000000ff1000720c */ /* 0x000fe40000f25270 */
[----:B------:R-:W-:Y:S02]  /*1e30*/  SHF.R.U32.HI R14, RZ, R14, R11 ;  /* 0x0000000eff0e7219 */ /* 0x000fe4000001160b */
[----:B------:R-:W-:-:S02]  /*1e40*/  PLOP3.LUT P0, PT, P0, P1, PT, 0xf8, 0x8f ;  /* 0x00000000008f781c */ /* 0x000fc40000703f70 */
[----:B------:R-:W-:Y:S02]  /*1e50*/  SHF.R.U32.HI R16, RZ, 0x1, R14 ;  /* 0x00000001ff107819 */ /* 0x000fe4000001160e */
[----:B------:R-:W-:-:S04]  /*1e60*/  SEL R9, RZ, 0x1, !P0 ;  /* 0x00000001ff097807 */ /* 0x000fc80004000000 */
[----:B------:R-:W-:-:S04]  /*1e70*/  LOP3.LUT R9, R9, 0x1, R16, 0xf8, !PT ;  /* 0x0000000109097812 */ /* 0x000fc800078ef810 */
[----:B------:R-:W-:-:S05]  /*1e80*/  LOP3.LUT R9, R9, R14, RZ, 0xc0, !PT ;  /* 0x0000000e09097212 */ /* 0x000fca00078ec0ff */
[----:B------:R-:W-:-:S05]  /*1e90*/  IMAD.IADD R9, R16, 0x1, R9 ;  /* 0x0000000110097824 */ /* 0x000fca00078e0209 */
[----:B------:R-:W-:Y:S01]  /*1ea0*/  LOP3.LUT R0, R9, R0, RZ, 0xfc, !PT ;  /* 0x0000000009007212 */ /* 0x000fe200078efcff */
[----:B------:R-:W-:Y:S06]  /*1eb0*/  BRA `(.L_x_30) ;  /* 0x0000000000107947 */ /* 0x000fec0003800000 */
.L_x_29:
[----:B------:R-:W-:-:S04]  /*1ec0*/  LOP3.LUT R0, R0, 0x80000000, RZ, 0xc0, !PT ;  /* 0x8000000000007812 */ /* 0x000fc800078ec0ff */
[----:B------:R-:W-:Y:S01]  /*1ed0*/  LOP3.LUT R0, R0, 0x7f800000, RZ, 0xfc, !PT ;  /* 0x7f80000000007812 */ /* 0x000fe200078efcff */
[----:B------:R-:W-:Y:S06]  /*1ee0*/  BRA `(.L_x_30) ;  /* 0x0000000000047947 */ /* 0x000fec0003800000 */
.L_x_28:
[----:B------:R-:W-:-:S07]  /*1ef0*/  IMAD R0, R14, 0x800000, R0 ;  /* 0x008000000e007824 */ /* 0x000fce00078e0200 */
.L_x_30:
[----:B------:R-:W-:Y:S05]  /*1f00*/  BSYNC.RECONVERGENT B2 ;  /* 0x0000000000027941 */ /* 0x000fea0003800200 */
.L_x_27:
[----:B------:R-:W-:Y:S05]  /*1f10*/  BRA `(.L_x_31) ;  /* 0x0000000000207947 */ /* 0x000fea0003800000 */
.L_x_26:
[----:B------:R-:W-:-:S04]  /*1f20*/  LOP3.LUT R0, R14, 0x80000000, R13, 0x48, !PT ;  /* 0x800000000e007812 */ /* 0x000fc800078e480d */
[----:B------:R-:W-:Y:S01]  /*1f30*/  LOP3.LUT R0, R0, 0x7f800000, RZ, 0xfc, !PT ;  /* 0x7f80000000007812 */ /* 0x000fe200078efcff */
[----:B------:R-:W-:Y:S06]  /*1f40*/  BRA `(.L_x_31) ;  /* 0x0000000000147947 */ /* 0x000fec0003800000 */
.L_x_25:
[----:B------:R-:W-:Y:S01]  /*1f50*/  LOP3.LUT R0, R14, 0x80000000, R13, 0x48, !PT ;  /* 0x800000000e007812 */ /* 0x000fe200078e480d */
[----:B------:R-:W-:Y:S06]  /*1f60*/  BRA `(.L_x_31) ;  /* 0x00000000000c7947 */ /* 0x000fec0003800000 */
.L_x_24:
[----:B------:R-:W0:Y:S01]  /*1f70*/  MUFU.RSQ R0, -QNAN ;  /* 0xffc0000000007908 */ /* 0x000e220000001400 */
[----:B------:R-:W-:Y:S05]  /*1f80*/  BRA `(.L_x_31) ;  /* 0x0000000000047947 */ /* 0x000fea0003800000 */
.L_x_23:
[----:B------:R-:W-:-:S07]  /*1f90*/  FADD.FTZ R0, R0, R24 ;  /* 0x0000001800007221 */ /* 0x000fce0000010000 */
.L_x_31:
[----:B------:R-:W-:Y:S05]  /*1fa0*/  BSYNC.RECONVERGENT B1 ;  /* 0x0000000000017941 */ /* 0x000fea0003800200 */
.L_x_21:
[----:B------:R-:W-:-:S04]  /*1fb0*/  IMAD.MOV.U32 R11, RZ, RZ, 0x0 ;  /* 0x00000000ff0b7424 */ /* 0x000fc800078e00ff */
[----:B0-----:R-:W-:Y:S05]  /*1fc0*/  RET.REL.NODEC R10 `(_Z8anglesumPfS_iiiff) ;  /* 0xffffffe00a0c7950 */ /* 0x001fea0003c3ffff */
.L_x_32:
[----:B------:R-:W-:-:S00]  /*1fd0*/  BRA `(.L_x_32) ;  /* 0xfffffffc00fc7947 */ /* 0x000fc0000383ffff */
[----:B------:R-:W-:-:S00]  /*1fe0*/  NOP ;  /* 0x0000000000007918 */ /* 0x000fc00000000000 */
        /* <DEDUP_REMOVED lines=9> */
.L_x_34:


//--------------------- .nv.global.init           --------------------------
	.section	.nv.global.init,"aw",@progbits
	.align	4
.nv.global.init:
	.type		__cudart_i2opi_f,@object
	.size		__cudart_i2opi_f,(.L_0 - __cudart_i2opi_f)
__cudart_i2opi_f:
        /*0000*/ 	.byte	0x41, 0x90, 0x43, 0x3c, 0x99, 0x95, 0x62, 0xdb, 0xc0, 0xdd, 0x34, 0xf5, 0xd1, 0x57, 0x27, 0xfc
        /*0010*/ 	.byte	0x29, 0x15, 0x44, 0x4e, 0x6e, 0x83, 0xf9, 0xa2
.L_0:


//--------------------- .nv.shared.reserved.0     --------------------------
	.section	.nv.shared.reserved.0,"aw",@nobits
	.weak		__nv_reservedSMEM_offset_0_alias
	.size		__nv_reservedSMEM_offset_0_alias, 0, 64
	.other		__nv_reservedSMEM_offset_0_alias,@"STO_CUDA_RESERVED_SHARED STV_DEFAULT"
__nv_reservedSMEM_offset_0_alias:
	.zero		0
	.zero		64


//--------------------- .nv.constant0._Z8anglesumPfS_iiiff --------------------------
	.section	.nv.constant0._Z8anglesumPfS_iiiff,"a",@progbits
	.sectionflags	@""
	.align	4
.nv.constant0._Z8anglesumPfS_iiiff:
	.zero		932


//--------------------- SYMBOLS --------------------------

	.type		.nv.reservedSmem.offset0,@object
	.size		.nv.reservedSmem.offset0,0x4
